	.target	sm_90a

	.elftype	@"ET_EXEC"


//--------------------- .note.nv.tkinfo           --------------------------
	.section	.note.nv.tkinfo,"",@"SHT_NOTE"
	.sectionflags	@"SHF_NOTE_NV_TKINFO"
	.tkinfo
        /*0018*/ 	.word	0x00000002
        /*0030*/ 	.string	""
        /*0030*/ 	.string	"ptxas"
        /*0030*/ 	.string	"Cuda compilation tools, release 13.0, V13.0.88"
        /*0030*/ 	.string	"Build cuda_13.0.r13.0/compiler.36424714_0"
        /*0030*/ 	.string	"-arch sm_90a -m 64 "



//--------------------- .note.nv.cuinfo           --------------------------
	.section	.note.nv.cuinfo,"",@"SHT_NOTE"
	.sectionflags	@"SHF_NOTE_NV_CUINFO"
        /*0018*/ 	.short	0x0002
        /*001a*/ 	.short	0x005a
        /*001c*/ 	.short	0x0082
	.zero		2


//--------------------- .nv.info                  --------------------------
	.section	.nv.info,"",@"SHT_CUDA_INFO"
	.align	4


	//----- nvinfo : EIATTR_REGCOUNT
	.align		4
        /*0000*/ 	.byte	0x04, 0x2f
        /*0002*/ 	.short	(.L_12 - .L_11)
	.align		4
.L_11:
        /*0004*/ 	.word	index@(_ZN7cutlass13device_kernelINS_4gemm6kernel13GemmUniversalIN4cute5tupleIJiiiiEEENS1_10collective13CollectiveMmaINS1_37MainloopSm90TmaGmmaWarpSpecializedFP8ILi6ENS5_IJNS4_1CILi1EEESB_SB_EEENS1_35KernelTmaWarpSpecializedCooperativeEEENS5_IJNSA_ILi128EEENSA_ILi64EEESF_EEENS_12float_e5m2_tENS5_IJlSB_lEEESI_SJ_NS4_8TiledMMAINS4_8MMA_AtomIJNS4_4SM904GMMA30MMA_64x64x32_F32E5M2E5M2_SS_TNILNSN_7ScaleInE1ELSP_1EEEEEENS4_6LayoutINS5_IJNSA_ILi2EEESB_SB_EEENS5_IJSB_NSA_ILi0EEESV_EEEEENS5_IJNS4_10UnderscoreESY_SY_EEEEENS4_13SM90_TMA_LOADENS4_14ComposedLayoutINS4_7SwizzleILi3ELi4ELi3EEENS4_18smem_ptr_flag_bitsILi8EEENSS_INS5_IJNSA_ILi8EEESF_EEENS5_IJSF_SB_EEEEEEEvNS4_8identityES11_S1B_vS1C_EENS_8epilogue10collective6detail29Sm90TmaWarpSpecializedAdapterINS1F_15DefaultEpilogueISI_SJ_SJ_NS1E_6thread17LinearCombinationISI_Li1EffLNS1J_9ScaleType4KindE0ELNS_15FloatRoundStyleE2ESI_EENS1_15EpilogueDefaultEEEEEvvEEEEvNT_6ParamsE)
        /*0008*/ 	.word	0x000000a8


	//----- nvinfo : EIATTR_FRAME_SIZE
	.align		4
.L_12:
        /*000c*/ 	.byte	0x04, 0x11
        /*000e*/ 	.short	(.L_14 - .L_13)
	.align		4
.L_13:
        /*0010*/ 	.word	index@(_ZN7cutlass13device_kernelINS_4gemm6kernel13GemmUniversalIN4cute5tupleIJiiiiEEENS1_10collective13CollectiveMmaINS1_37MainloopSm90TmaGmmaWarpSpecializedFP8ILi6ENS5_IJNS4_1CILi1EEESB_SB_EEENS1_35KernelTmaWarpSpecializedCooperativeEEENS5_IJNSA_ILi128EEENSA_ILi64EEESF_EEENS_12float_e5m2_tENS5_IJlSB_lEEESI_SJ_NS4_8TiledMMAINS4_8MMA_AtomIJNS4_4SM904GMMA30MMA_64x64x32_F32E5M2E5M2_SS_TNILNSN_7ScaleInE1ELSP_1EEEEEENS4_6LayoutINS5_IJNSA_ILi2EEESB_SB_EEENS5_IJSB_NSA_ILi0EEESV_EEEEENS5_IJNS4_10UnderscoreESY_SY_EEEEENS4_13SM90_TMA_LOADENS4_14ComposedLayoutINS4_7SwizzleILi3ELi4ELi3EEENS4_18smem_ptr_flag_bitsILi8EEENSS_INS5_IJNSA_ILi8EEESF_EEENS5_IJSF_SB_EEEEEEEvNS4_8identityES11_S1B_vS1C_EENS_8epilogue10collective6detail29Sm90TmaWarpSpecializedAdapterINS1F_15DefaultEpilogueISI_SJ_SJ_NS1E_6thread17LinearCombinationISI_Li1EffLNS1J_9ScaleType4KindE0ELNS_15FloatRoundStyleE2ESI_EENS1_15EpilogueDefaultEEEEEvvEEEEvNT_6ParamsE)
        /*0014*/ 	.word	0x00000000


	//----- nvinfo : EIATTR_MIN_STACK_SIZE
	.align		4
.L_14:
        /*0018*/ 	.byte	0x04, 0x12
        /*001a*/ 	.short	(.L_16 - .L_15)
	.align		4
.L_15:
        /*001c*/ 	.word	index@(_ZN7cutlass13device_kernelINS_4gemm6kernel13GemmUniversalIN4cute5tupleIJiiiiEEENS1_10collective13CollectiveMmaINS1_37MainloopSm90TmaGmmaWarpSpecializedFP8ILi6ENS5_IJNS4_1CILi1EEESB_SB_EEENS1_35KernelTmaWarpSpecializedCooperativeEEENS5_IJNSA_ILi128EEENSA_ILi64EEESF_EEENS_12float_e5m2_tENS5_IJlSB_lEEESI_SJ_NS4_8TiledMMAINS4_8MMA_AtomIJNS4_4SM904GMMA30MMA_64x64x32_F32E5M2E5M2_SS_TNILNSN_7ScaleInE1ELSP_1EEEEEENS4_6LayoutINS5_IJNSA_ILi2EEESB_SB_EEENS5_IJSB_NSA_ILi0EEESV_EEEEENS5_IJNS4_10UnderscoreESY_SY_EEEEENS4_13SM90_TMA_LOADENS4_14ComposedLayoutINS4_7SwizzleILi3ELi4ELi3EEENS4_18smem_ptr_flag_bitsILi8EEENSS_INS5_IJNSA_ILi8EEESF_EEENS5_IJSF_SB_EEEEEEEvNS4_8identityES11_S1B_vS1C_EENS_8epilogue10collective6detail29Sm90TmaWarpSpecializedAdapterINS1F_15DefaultEpilogueISI_SJ_SJ_NS1E_6thread17LinearCombinationISI_Li1EffLNS1J_9ScaleType4KindE0ELNS_15FloatRoundStyleE2ESI_EENS1_15EpilogueDefaultEEEEEvvEEEEvNT_6ParamsE)
        /*0020*/ 	.word	0x00000000
.L_16:


//--------------------- .nv.compat                --------------------------
	.section	.nv.compat,"",@"SHT_CUDA_COMPAT_INFO"
	.align	4
        /*0000*/ 	.byte	0x02, 0x09, 0x01, 0x00, 0x02, 0x02, 0x04, 0x00, 0x02, 0x05, 0x05, 0x00, 0x03, 0x07, 0x01, 0x01
        /*0010*/ 	.byte	0x02, 0x03, 0x01, 0x00, 0x02, 0x06, 0x01, 0x00, 0x04, 0x0b, 0x08, 0x00, 0x00, 0x00, 0x00, 0x00
        /*0020*/ 	.byte	0x00, 0x00, 0x00, 0x00


//--------------------- .nv.info._ZN7cutlass13device_kernelINS_4gemm6kernel13GemmUniversalIN4cute5tupleIJiiiiEEENS1_10collective13CollectiveMmaINS1_37MainloopSm90TmaGmmaWarpSpecializedFP8ILi6ENS5_IJNS4_1CILi1EEESB_SB_EEENS1_35KernelTmaWarpSpecializedCooperativeEEENS5_IJNSA_ILi128EEENSA_ILi64EEESF_EEENS_12float_e5m2_tENS5_IJlSB_lEEESI_SJ_NS4_8TiledMMAINS4_8MMA_AtomIJNS4_4SM904GMMA30MMA_64x64x32_F32E5M2E5M2_SS_TNILNSN_7ScaleInE1ELSP_1EEEEEENS4_6LayoutINS5_IJNSA_ILi2EEESB_SB_EEENS5_IJSB_NSA_ILi0EEESV_EEEEENS5_IJNS4_10UnderscoreESY_SY_EEEEENS4_13SM90_TMA_LOADENS4_14ComposedLayoutINS4_7SwizzleILi3ELi4ELi3EEENS4_18smem_ptr_flag_bitsILi8EEENSS_INS5_IJNSA_ILi8EEESF_EEENS5_IJSF_SB_EEEEEEEvNS4_8identityES11_S1B_vS1C_EENS_8epilogue10collective6detail29Sm90TmaWarpSpecializedAdapterINS1F_15DefaultEpilogueISI_SJ_SJ_NS1E_6thread17LinearCombinationISI_Li1EffLNS1J_9ScaleType4KindE0ELNS_15FloatRoundStyleE2ESI_EENS1_15EpilogueDefaultEEEEEvvEEEEvNT_6ParamsE --------------------------
	.section	.nv.info._ZN7cutlass13device_kernelINS_4gemm6kernel13GemmUniversalIN4cute5tupleIJiiiiEEENS1_10collective13CollectiveMmaINS1_37MainloopSm90TmaGmmaWarpSpecializedFP8ILi6ENS5_IJNS4_1CILi1EEESB_SB_EEENS1_35KernelTmaWarpSpecializedCooperativeEEENS5_IJNSA_ILi128EEENSA_ILi64EEESF_EEENS_12float_e5m2_tENS5_IJlSB_lEEESI_SJ_NS4_8TiledMMAINS4_8MMA_AtomIJNS4_4SM904GMMA30MMA_64x64x32_F32E5M2E5M2_SS_TNILNSN_7ScaleInE1ELSP_1EEEEEENS4_6LayoutINS5_IJNSA_ILi2EEESB_SB_EEENS5_IJSB_NSA_ILi0EEESV_EEEEENS5_IJNS4_10UnderscoreESY_SY_EEEEENS4_13SM90_TMA_LOADENS4_14ComposedLayoutINS4_7SwizzleILi3ELi4ELi3EEENS4_18smem_ptr_flag_bitsILi8EEENSS_INS5_IJNSA_ILi8EEESF_EEENS5_IJSF_SB_EEEEEEEvNS4_8identityES11_S1B_vS1C_EENS_8epilogue10collective6detail29Sm90TmaWarpSpecializedAdapterINS1F_15DefaultEpilogueISI_SJ_SJ_NS1E_6thread17LinearCombinationISI_Li1EffLNS1J_9ScaleType4KindE0ELNS_15FloatRoundStyleE2ESI_EENS1_15EpilogueDefaultEEEEEvvEEEEvNT_6ParamsE,"",@"SHT_CUDA_INFO"
	.sectionflags	@""
	.align	4


	//----- nvinfo : EIATTR_CUDA_API_VERSION
	.align		4
        /*0000*/ 	.byte	0x04, 0x37
        /*0002*/ 	.short	(.L_18 - .L_17)
.L_17:
        /*0004*/ 	.word	0x00000082


	//----- nvinfo : EIATTR_KPARAM_INFO
	.align		4
.L_18:
        /*0008*/ 	.byte	0x04, 0x17
        /*000a*/ 	.short	(.L_20 - .L_19)
.L_19:
        /*000c*/ 	.word	0x00000000
        /*0010*/ 	.short	0x0000
        /*0012*/ 	.short	0x0070
        /*0014*/ 	.byte	0x00, 0xf0, 0x01, 0x10


	//----- nvinfo : EIATTR_SPARSE_MMA_MASK
	.align		4
.L_20:
        /*0018*/ 	.byte	0x03, 0x50
        /*001a*/ 	.short	0x0000


	//----- nvinfo : EIATTR_MAXREG_COUNT
	.align		4
        /*001c*/ 	.byte	0x03, 0x1b
        /*001e*/ 	.short	0x00a8


	//----- nvinfo : EIATTR_NUM_BARRIERS
	.align		4
        /*0020*/ 	.byte	0x02, 0x4c
        /*0022*/ 	.byte	0x01
	.zero		1


	//----- nvinfo : EIATTR_MERCURY_ISA_VERSION
	.align		4
        /*0024*/ 	.byte	0x03, 0x5f
        /*0026*/ 	.short	0x0101


	//----- nvinfo : EIATTR_INT_WARP_WIDE_INSTR_OFFSETS
	.align		4
        /*0028*/ 	.byte	0x04, 0x31
        /*002a*/ 	.short	(.L_22 - .L_21)


	//   ....[0]....
.L_21:
        /*002c*/ 	.word	0x000003e0


	//   ....[1]....
        /*0030*/ 	.word	0x000003f0


	//   ....[2]....
        /*0034*/ 	.word	0x00000500


	//----- nvinfo : EIATTR_COOP_GROUP_MASK_REGIDS
	.align		4
.L_22:
        /*0038*/ 	.byte	0x04, 0x29
        /*003a*/ 	.short	(.L_24 - .L_23)


	//   ....[0]....
.L_23:
        /*003c*/ 	.word	0xffffffff


	//   ....[1]....
        /*0040*/ 	.word	0xffffffff


	//   ....[2]....
        /*0044*/ 	.word	0xffffffff


	//   ....[3]....
        /*0048*/ 	.word	0xffffffff


	//   ....[4]....
        /*004c*/ 	.word	0xffffffff


	//----- nvinfo : EIATTR_COOP_GROUP_INSTR_OFFSETS
	.align		4
.L_24:
        /*0050*/ 	.byte	0x04, 0x28
        /*0052*/ 	.short	(.L_26 - .L_25)


	//   ....[0]....
.L_25:
        /*0054*/ 	.word	0x00000060


	//   ....[1]....
        /*0058*/ 	.word	0x00000070


	//   ....[2]....
        /*005c*/ 	.word	0x00000130


	//   ....[3]....
        /*0060*/ 	.word	0x00000300


	//   ....[4]....
        /*0064*/ 	.word	0x00001020


	//----- nvinfo : EIATTR_REG_RECONFIG
	.align		4
.L_26:
        /*0068*/ 	.byte	0x01, 0x54
	.zero		2


	//----- nvinfo : EIATTR_MBARRIER_INSTR_OFFSETS
	.align		4
        /*006c*/ 	.byte	0x04, 0x39
        /*006e*/ 	.short	(.L_28 - .L_27)


	//   ....[0]....
.L_27:
        /*0070*/ 	.word	0x00000230
        /*0074*/ 	.word	0x000000ff
        /*0078*/ 	.word	0x00000000
        /*007c*/ 	.short	0x0100
        /*007e*/ 	.byte	0x08
	.zero		1


	//   ....[1]....
        /*0080*/ 	.word	0x00000240
        /*0084*/ 	.word	0x000000ff
        /*0088*/ 	.word	0x00000030
        /*008c*/ 	.short	0x0100
        /*008e*/ 	.byte	0x08
	.zero		1


	//   ....[2]....
        /*0090*/ 	.word	0x00000250
        /*0094*/ 	.word	0x000000ff
        /*0098*/ 	.word	0x00000008
        /*009c*/ 	.short	0x0100
        /*009e*/ 	.byte	0x08
	.zero		1


	//   ....[3]....
        /*00a0*/ 	.word	0x00000260
        /*00a4*/ 	.word	0x000000ff
        /*00a8*/ 	.word	0x00000038
        /*00ac*/ 	.short	0x0100
        /*00ae*/ 	.byte	0x08
	.zero		1


	//   ....[4]....
        /*00b0*/ 	.word	0x00000270
        /*00b4*/ 	.word	0x000000ff
        /*00b8*/ 	.word	0x00000010
        /*00bc*/ 	.short	0x0100
        /*00be*/ 	.byte	0x08
	.zero		1


	//   ....[5]....
        /*00c0*/ 	.word	0x00000280
        /*00c4*/ 	.word	0x000000ff
        /*00c8*/ 	.word	0x00000040
        /*00cc*/ 	.short	0x0100
        /*00ce*/ 	.byte	0x08
	.zero		1


	//   ....[6]....
        /*00d0*/ 	.word	0x00000290
        /*00d4*/ 	.word	0x000000ff
        /*00d8*/ 	.word	0x00000018
        /*00dc*/ 	.short	0x0100
        /*00de*/ 	.byte	0x08
	.zero		1


	//   ....[7]....
        /*00e0*/ 	.word	0x000002a0
        /*00e4*/ 	.word	0x000000ff
        /*00e8*/ 	.word	0x00000048
        /*00ec*/ 	.short	0x0100
        /*00ee*/ 	.byte	0x08
	.zero		1


	//   ....[8]....
        /*00f0*/ 	.word	0x000002b0
        /*00f4*/ 	.word	0x000000ff
        /*00f8*/ 	.word	0x00000020
        /*00fc*/ 	.short	0x0100
        /*00fe*/ 	.byte	0x08
	.zero		1


	//   ....[9]....
        /*0100*/ 	.word	0x000002c0
        /*0104*/ 	.word	0x000000ff
        /*0108*/ 	.word	0x00000050
        /*010c*/ 	.short	0x0100
        /*010e*/ 	.byte	0x08
	.zero		1


	//   ....[10]....
        /*0110*/ 	.word	0x000002d0
        /*0114*/ 	.word	0x000000ff
        /*0118*/ 	.word	0x00000028
        /*011c*/ 	.short	0x0100
        /*011e*/ 	.byte	0x08
	.zero		1


	//   ....[11]....
        /*0120*/ 	.word	0x000002e0
        /*0124*/ 	.word	0x000000ff
        /*0128*/ 	.word	0x00000058
        /*012c*/ 	.short	0x0100
        /*012e*/ 	.byte	0x08
	.zero		1


	//   ....[12]....
        /*0130*/ 	.word	0x00000570
        /*0134*/ 	.word	0x000000ff
        /*0138*/ 	.word	0x00000070
        /*013c*/ 	.short	0x0100
        /*013e*/ 	.byte	0x06
	.zero		1


	//   ....[13]....
        /*0140*/ 	.word	0x000005d0
        /*0144*/ 	.word	0x000000ff
        /*0148*/ 	.word	0x00000078
        /*014c*/ 	.short	0x0100
        /*014e*/ 	.byte	0x06
	.zero		1


	//   ....[14]....
        /*0150*/ 	.word	0x00001350
        /*0154*/ 	.word	0x000000ff
        /*0158*/ 	.word	0x00000000
        /*015c*/ 	.short	0x010a
        /*015e*/ 	.byte	0x06
	.zero		1


	//   ....[15]....
        /*0160*/ 	.word	0x00001390
        /*0164*/ 	.word	0x000000ff
        /*0168*/ 	.word	0x00000000
        /*016c*/ 	.short	0x010a
        /*016e*/ 	.byte	0x06
	.zero		1


	//   ....[16]....
        /*0170*/ 	.word	0x00001a80
        /*0174*/ 	.word	0x000000ff
        /*0178*/ 	.word	0x00000000
        /*017c*/ 	.short	0x010a
        /*017e*/ 	.byte	0x0c
	.zero		1


	//   ....[17]....
        /*0180*/ 	.word	0x00001ac0
        /*0184*/ 	.word	0x000000ff
        /*0188*/ 	.word	0x00000000
        /*018c*/ 	.short	0x010a
        /*018e*/ 	.byte	0x0c
	.zero		1


	//   ....[18]....
        /*0190*/ 	.word	0x00001fb0
        /*0194*/ 	.word	0x000000ff
        /*0198*/ 	.word	0x00000000
        /*019c*/ 	.short	0x0101
        /*019e*/ 	.byte	0x08
	.zero		1


	//   ....[19]....
        /*01a0*/ 	.word	0x00002400
        /*01a4*/ 	.word	0x000000ff
        /*01a8*/ 	.word	0x00000000
        /*01ac*/ 	.short	0x0101
        /*01ae*/ 	.byte	0x08
	.zero		1


	//   ....[20]....
        /*01b0*/ 	.word	0x00005da0
        /*01b4*/ 	.word	0x00000012
        /*01b8*/ 	.word	0x00000030
        /*01bc*/ 	.short	0x010a
        /*01be*/ 	.byte	0x3f
	.zero		1


	//   ....[21]....
        /*01c0*/ 	.word	0x00006130
        /*01c4*/ 	.word	0x00000007
        /*01c8*/ 	.word	0x00000078
        /*01cc*/ 	.short	0x0101
        /*01ce*/ 	.byte	0x3f
	.zero		1


	//   ....[22]....
        /*01d0*/ 	.word	0x00006870
        /*01d4*/ 	.word	0x00000005
        /*01d8*/ 	.word	0x00000000
        /*01dc*/ 	.short	0x010a
        /*01de*/ 	.byte	0x3f
	.zero		1


	//   ....[23]....
        /*01e0*/ 	.word	0x000068f0
        /*01e4*/ 	.word	0x00000007
        /*01e8*/ 	.word	0x00000000
        /*01ec*/ 	.short	0x010a
        /*01ee*/ 	.byte	0x3f
	.zero		1


	//   ....[24]....
        /*01f0*/ 	.word	0x00006980
        /*01f4*/ 	.word	0x00000006
        /*01f8*/ 	.word	0x00000000
        /*01fc*/ 	.short	0x010a
        /*01fe*/ 	.byte	0x3f
	.zero		1


	//   ....[25]....
        /*0200*/ 	.word	0x00006a10
        /*0204*/ 	.word	0x00000009
        /*0208*/ 	.word	0x00000000
        /*020c*/ 	.short	0x010a
        /*020e*/ 	.byte	0x3f
	.zero		1


	//   ....[26]....
        /*0210*/ 	.word	0x00006aa0
        /*0214*/ 	.word	0x00000006
        /*0218*/ 	.word	0x00000000
        /*021c*/ 	.short	0x010a
        /*021e*/ 	.byte	0x3f
	.zero		1


	//   ....[27]....
        /*0220*/ 	.word	0x00006b30
        /*0224*/ 	.word	0x00000003
        /*0228*/ 	.word	0x00000000
        /*022c*/ 	.short	0x010a
        /*022e*/ 	.byte	0x3f
	.zero		1


	//   ....[28]....
        /*0230*/ 	.word	0x00006ba0
        /*0234*/ 	.word	0x00000007
        /*0238*/ 	.word	0x00000000
        /*023c*/ 	.short	0x010a
        /*023e*/ 	.byte	0x3f
	.zero		1


	//   ....[29]....
        /*0240*/ 	.word	0x00006c00
        /*0244*/ 	.word	0x00000008
        /*0248*/ 	.word	0x00000000
        /*024c*/ 	.short	0x010a
        /*024e*/ 	.byte	0x3f
	.zero		1


	//   ....[30]....
        /*0250*/ 	.word	0x00006cd0
        /*0254*/ 	.word	0x00000012
        /*0258*/ 	.word	0x00000030
        /*025c*/ 	.short	0x010a
        /*025e*/ 	.byte	0x3f
	.zero		1


	//   ....[31]....
        /*0260*/ 	.word	0x00006db0
        /*0264*/ 	.word	0x00000005
        /*0268*/ 	.word	0x00000000
        /*026c*/ 	.short	0x010a
        /*026e*/ 	.byte	0x3f
	.zero		1


	//   ....[32]....
        /*0270*/ 	.word	0x00006e00
        /*0274*/ 	.word	0x00000007
        /*0278*/ 	.word	0x00000000
        /*027c*/ 	.short	0x010a
        /*027e*/ 	.byte	0x3f
	.zero		1


	//   ....[33]....
        /*0280*/ 	.word	0x00006e50
        /*0284*/ 	.word	0x00000006
        /*0288*/ 	.word	0x00000000
        /*028c*/ 	.short	0x010a
        /*028e*/ 	.byte	0x3f
	.zero		1


	//   ....[34]....
        /*0290*/ 	.word	0x00006ea0
        /*0294*/ 	.word	0x00000009
        /*0298*/ 	.word	0x00000000
        /*029c*/ 	.short	0x010a
        /*029e*/ 	.byte	0x3f
	.zero		1


	//   ....[35]....
        /*02a0*/ 	.word	0x00006ef0
        /*02a4*/ 	.word	0x00000006
        /*02a8*/ 	.word	0x00000000
        /*02ac*/ 	.short	0x010a
        /*02ae*/ 	.byte	0x3f
	.zero		1


	//----- nvinfo : EIATTR_NUM_MBARRIERS
	.align		4
.L_28:
        /*02b0*/ 	.byte	0x03, 0x38
        /*02b2*/ 	.short	0x000e


	//----- nvinfo : EIATTR_EXIT_INSTR_OFFSETS
	.align		4
        /*02b4*/ 	.byte	0x04, 0x1c
        /*02b6*/ 	.short	(.L_30 - .L_29)


	//   ....[0]....
.L_29:
        /*02b8*/ 	.word	0x00000620


	//   ....[1]....
        /*02bc*/ 	.word	0x00000ef0


	//   ....[2]....
        /*02c0*/ 	.word	0x00005400


	//   ....[3]....
        /*02c4*/ 	.word	0x00005a40


	//   ....[4]....
        /*02c8*/ 	.word	0x00006b80


	//----- nvinfo : EIATTR_MAX_THREADS
	.align		4
.L_30:
        /*02cc*/ 	.byte	0x04, 0x05
        /*02ce*/ 	.short	(.L_32 - .L_31)
.L_31:
        /*02d0*/ 	.word	0x00000180
        /*02d4*/ 	.word	0x00000001
        /*02d8*/ 	.word	0x00000001


	//----- nvinfo : EIATTR_CRS_STACK_SIZE
	.align		4
.L_32:
        /*02dc*/ 	.byte	0x04, 0x1e
        /*02de*/ 	.short	(.L_34 - .L_33)
.L_33:
        /*02e0*/ 	.word	0x00000000


	//----- nvinfo : EIATTR_CBANK_PARAM_SIZE
	.align		4
.L_34:
        /*02e4*/ 	.byte	0x03, 0x19
        /*02e6*/ 	.short	0x0470


	//----- nvinfo : EIATTR_PARAM_CBANK
	.align		4
        /*02e8*/ 	.byte	0x04, 0x0a
        /*02ea*/ 	.short	(.L_36 - .L_35)
	.align		4
.L_35:
        /*02ec*/ 	.word	index@(.nv.constant0._ZN7cutlass13device_kernelINS_4gemm6kernel13GemmUniversalIN4cute5tupleIJiiiiEEENS1_10collective13CollectiveMmaINS1_37MainloopSm90TmaGmmaWarpSpecializedFP8ILi6ENS5_IJNS4_1CILi1EEESB_SB_EEENS1_35KernelTmaWarpSpecializedCooperativeEEENS5_IJNSA_ILi128EEENSA_ILi64EEESF_EEENS_12float_e5m2_tENS5_IJlSB_lEEESI_SJ_NS4_8TiledMMAINS4_8MMA_AtomIJNS4_4SM904GMMA30MMA_64x64x32_F32E5M2E5M2_SS_TNILNSN_7ScaleInE1ELSP_1EEEEEENS4_6LayoutINS5_IJNSA_ILi2EEESB_SB_EEENS5_IJSB_NSA_ILi0EEESV_EEEEENS5_IJNS4_10UnderscoreESY_SY_EEEEENS4_13SM90_TMA_LOADENS4_14ComposedLayoutINS4_7SwizzleILi3ELi4ELi3EEENS4_18smem_ptr_flag_bitsILi8EEENSS_INS5_IJNSA_ILi8EEESF_EEENS5_IJSF_SB_EEEEEEEvNS4_8identityES11_S1B_vS1C_EENS_8epilogue10collective6detail29Sm90TmaWarpSpecializedAdapterINS1F_15DefaultEpilogueISI_SJ_SJ_NS1E_6thread17LinearCombinationISI_Li1EffLNS1J_9ScaleType4KindE0ELNS_15FloatRoundStyleE2ESI_EENS1_15EpilogueDefaultEEEEEvvEEEEvNT_6ParamsE)
        /*02f0*/ 	.short	0x0210
        /*02f2*/ 	.short	0x0470


	//----- nvinfo : EIATTR_SW_WAR
	.align		4
.L_36:
        /*02f4*/ 	.byte	0x04, 0x36
        /*02f6*/ 	.short	(.L_38 - .L_37)
.L_37:
        /*02f8*/ 	.word	0x00000008
.L_38:


//--------------------- .nv.callgraph             --------------------------
	.section	.nv.callgraph,"",@"SHT_CUDA_CALLGRAPH"
	.align	4
	.sectionentsize	8
	.align		4
        /*0000*/ 	.word	0x00000000
	.align		4
        /*0004*/ 	.word	0xffffffff
	.align		4
        /*0008*/ 	.word	0x00000000
	.align		4
        /*000c*/ 	.word	0xfffffffe
	.align		4
        /*0010*/ 	.word	0x00000000
	.align		4
        /*0014*/ 	.word	0xfffffffd
	.align		4
        /*0018*/ 	.word	0x00000000
	.align		4
        /*001c*/ 	.word	0xfffffffc


//--------------------- .nv.constant4             --------------------------
	.section	.nv.constant4,"a",@progbits
	.align	8
	.align		8
.nv.constant4:
        /*0000*/ 	.dword	_ZN40_INTERNAL_3fdb9d4f_4_k_cu_822ee899_278844cuda3std3__45__cpo5beginE
	.align		8
        /*0008*/ 	.dword	_ZN40_INTERNAL_3fdb9d4f_4_k_cu_822ee899_278844cuda3std3__45__cpo3endE
	.align		8
        /*0010*/ 	.dword	_ZN40_INTERNAL_3fdb9d4f_4_k_cu_822ee899_278844cuda3std3__45__cpo6cbeginE
	.align		8
        /*0018*/ 	.dword	_ZN40_INTERNAL_3fdb9d4f_4_k_cu_822ee899_278844cuda3std3__45__cpo4cendE
	.align		8
        /*0020*/ 	.dword	_ZN40_INTERNAL_3fdb9d4f_4_k_cu_822ee899_278844cuda3std3__442_GLOBAL__N__3fdb9d4f_4_k_cu_822ee899_278846ignoreE
	.align		8
        /*0028*/ 	.dword	_ZN40_INTERNAL_3fdb9d4f_4_k_cu_822ee899_278844cuda3std3__419piecewise_constructE
	.align		8
        /*0030*/ 	.dword	_ZN40_INTERNAL_3fdb9d4f_4_k_cu_822ee899_278844cuda3std3__48in_placeE
	.align		8
        /*0038*/ 	.dword	_ZN40_INTERNAL_3fdb9d4f_4_k_cu_822ee899_278844cuda3std6ranges3__45__cpo4swapE
	.align		8
        /*0040*/ 	.dword	_ZN40_INTERNAL_3fdb9d4f_4_k_cu_822ee899_278844cuda3std6ranges3__45__cpo9iter_moveE
	.align		8
        /*0048*/ 	.dword	_ZN40_INTERNAL_3fdb9d4f_4_k_cu_822ee899_278844cute7productE
	.align		8
        /*0050*/ 	.dword	_ZN40_INTERNAL_3fdb9d4f_4_k_cu_822ee899_278844cute1_E


//--------------------- .text._ZN7cutlass13device_kernelINS_4gemm6kernel13GemmUniversalIN4cute5tupleIJiiiiEEENS1_10collective13CollectiveMmaINS1_37MainloopSm90TmaGmmaWarpSpecializedFP8ILi6ENS5_IJNS4_1CILi1EEESB_SB_EEENS1_35KernelTmaWarpSpecializedCooperativeEEENS5_IJNSA_ILi128EEENSA_ILi64EEESF_EEENS_12float_e5m2_tENS5_IJlSB_lEEESI_SJ_NS4_8TiledMMAINS4_8MMA_AtomIJNS4_4SM904GMMA30MMA_64x64x32_F32E5M2E5M2_SS_TNILNSN_7ScaleInE1ELSP_1EEEEEENS4_6LayoutINS5_IJNSA_ILi2EEESB_SB_EEENS5_IJSB_NSA_ILi0EEESV_EEEEENS5_IJNS4_10UnderscoreESY_SY_EEEEENS4_13SM90_TMA_LOADENS4_14ComposedLayoutINS4_7SwizzleILi3ELi4ELi3EEENS4_18smem_ptr_flag_bitsILi8EEENSS_INS5_IJNSA_ILi8EEESF_EEENS5_IJSF_SB_EEEEEEEvNS4_8identityES11_S1B_vS1C_EENS_8epilogue10collective6detail29Sm90TmaWarpSpecializedAdapterINS1F_15DefaultEpilogueISI_SJ_SJ_NS1E_6thread17LinearCombinationISI_Li1EffLNS1J_9ScaleType4KindE0ELNS_15FloatRoundStyleE2ESI_EENS1_15EpilogueDefaultEEEEEvvEEEEvNT_6ParamsE --------------------------
	.section	.text._ZN7cutlass13device_kernelINS_4gemm6kernel13GemmUniversalIN4cute5tupleIJiiiiEEENS1_10collective13CollectiveMmaINS1_37MainloopSm90TmaGmmaWarpSpecializedFP8ILi6ENS5_IJNS4_1CILi1EEESB_SB_EEENS1_35KernelTmaWarpSpecializedCooperativeEEENS5_IJNSA_ILi128EEENSA_ILi64EEESF_EEENS_12float_e5m2_tENS5_IJlSB_lEEESI_SJ_NS4_8TiledMMAINS4_8MMA_AtomIJNS4_4SM904GMMA30MMA_64x64x32_F32E5M2E5M2_SS_TNILNSN_7ScaleInE1ELSP_1EEEEEENS4_6LayoutINS5_IJNSA_ILi2EEESB_SB_EEENS5_IJSB_NSA_ILi0EEESV_EEEEENS5_IJNS4_10UnderscoreESY_SY_EEEEENS4_13SM90_TMA_LOADENS4_14ComposedLayoutINS4_7SwizzleILi3ELi4ELi3EEENS4_18smem_ptr_flag_bitsILi8EEENSS_INS5_IJNSA_ILi8EEESF_EEENS5_IJSF_SB_EEEEEEEvNS4_8identityES11_S1B_vS1C_EENS_8epilogue10collective6detail29Sm90TmaWarpSpecializedAdapterINS1F_15DefaultEpilogueISI_SJ_SJ_NS1E_6thread17LinearCombinationISI_Li1EffLNS1J_9ScaleType4KindE0ELNS_15FloatRoundStyleE2ESI_EENS1_15EpilogueDefaultEEEEEvvEEEEvNT_6ParamsE,"ax",@progbits
	.align	128
.text._ZN7cutlass13device_kernelINS_4gemm6kernel13GemmUniversalIN4cute5tupleIJiiiiEEENS1_10collective13CollectiveMmaINS1_37MainloopSm90TmaGmmaWarpSpecializedFP8ILi6ENS5_IJNS4_1CILi1EEESB_SB_EEENS1_35KernelTmaWarpSpecializedCooperativeEEENS5_IJNSA_ILi128EEENSA_ILi64EEESF_EEENS_12float_e5m2_tENS5_IJlSB_lEEESI_SJ_NS4_8TiledMMAINS4_8MMA_AtomIJNS4_4SM904GMMA30MMA_64x64x32_F32E5M2E5M2_SS_TNILNSN_7ScaleInE1ELSP_1EEEEEENS4_6LayoutINS5_IJNSA_ILi2EEESB_SB_EEENS5_IJSB_NSA_ILi0EEESV_EEEEENS5_IJNS4_10UnderscoreESY_SY_EEEEENS4_13SM90_TMA_LOADENS4_14ComposedLayoutINS4_7SwizzleILi3ELi4ELi3EEENS4_18smem_ptr_flag_bitsILi8EEENSS_INS5_IJNSA_ILi8EEESF_EEENS5_IJSF_SB_EEEEEEEvNS4_8identityES11_S1B_vS1C_EENS_8epilogue10collective6detail29Sm90TmaWarpSpecializedAdapterINS1F_15DefaultEpilogueISI_SJ_SJ_NS1E_6thread17LinearCombinationISI_Li1EffLNS1J_9ScaleType4KindE0ELNS_15FloatRoundStyleE2ESI_EENS1_15EpilogueDefaultEEEEEvvEEEEvNT_6ParamsE:
        .type           _ZN7cutlass13device_kernelINS_4gemm6kernel13GemmUniversalIN4cute5tupleIJiiiiEEENS1_10collective13CollectiveMmaINS1_37MainloopSm90TmaGmmaWarpSpecializedFP8ILi6ENS5_IJNS4_1CILi1EEESB_SB_EEENS1_35KernelTmaWarpSpecializedCooperativeEEENS5_IJNSA_ILi128EEENSA_ILi64EEESF_EEENS_12float_e5m2_tENS5_IJlSB_lEEESI_SJ_NS4_8TiledMMAINS4_8MMA_AtomIJNS4_4SM904GMMA30MMA_64x64x32_F32E5M2E5M2_SS_TNILNSN_7ScaleInE1ELSP_1EEEEEENS4_6LayoutINS5_IJNSA_ILi2EEESB_SB_EEENS5_IJSB_NSA_ILi0EEESV_EEEEENS5_IJNS4_10UnderscoreESY_SY_EEEEENS4_13SM90_TMA_LOADENS4_14ComposedLayoutINS4_7SwizzleILi3ELi4ELi3EEENS4_18smem_ptr_flag_bitsILi8EEENSS_INS5_IJNSA_ILi8EEESF_EEENS5_IJSF_SB_EEEEEEEvNS4_8identityES11_S1B_vS1C_EENS_8epilogue10collective6detail29Sm90TmaWarpSpecializedAdapterINS1F_15DefaultEpilogueISI_SJ_SJ_NS1E_6thread17LinearCombinationISI_Li1EffLNS1J_9ScaleType4KindE0ELNS_15FloatRoundStyleE2ESI_EENS1_15EpilogueDefaultEEEEEvvEEEEvNT_6ParamsE,@function
        .size           _ZN7cutlass13device_kernelINS_4gemm6kernel13GemmUniversalIN4cute5tupleIJiiiiEEENS1_10collective13CollectiveMmaINS1_37MainloopSm90TmaGmmaWarpSpecializedFP8ILi6ENS5_IJNS4_1CILi1EEESB_SB_EEENS1_35KernelTmaWarpSpecializedCooperativeEEENS5_IJNSA_ILi128EEENSA_ILi64EEESF_EEENS_12float_e5m2_tENS5_IJlSB_lEEESI_SJ_NS4_8TiledMMAINS4_8MMA_AtomIJNS4_4SM904GMMA30MMA_64x64x32_F32E5M2E5M2_SS_TNILNSN_7ScaleInE1ELSP_1EEEEEENS4_6LayoutINS5_IJNSA_ILi2EEESB_SB_EEENS5_IJSB_NSA_ILi0EEESV_EEEEENS5_IJNS4_10UnderscoreESY_SY_EEEEENS4_13SM90_TMA_LOADENS4_14ComposedLayoutINS4_7SwizzleILi3ELi4ELi3EEENS4_18smem_ptr_flag_bitsILi8EEENSS_INS5_IJNSA_ILi8EEESF_EEENS5_IJSF_SB_EEEEEEEvNS4_8identityES11_S1B_vS1C_EENS_8epilogue10collective6detail29Sm90TmaWarpSpecializedAdapterINS1F_15DefaultEpilogueISI_SJ_SJ_NS1E_6thread17LinearCombinationISI_Li1EffLNS1J_9ScaleType4KindE0ELNS_15FloatRoundStyleE2ESI_EENS1_15EpilogueDefaultEEEEEvvEEEEvNT_6ParamsE,(.L_x_141 - _ZN7cutlass13device_kernelINS_4gemm6kernel13GemmUniversalIN4cute5tupleIJiiiiEEENS1_10collective13CollectiveMmaINS1_37MainloopSm90TmaGmmaWarpSpecializedFP8ILi6ENS5_IJNS4_1CILi1EEESB_SB_EEENS1_35KernelTmaWarpSpecializedCooperativeEEENS5_IJNSA_ILi128EEENSA_ILi64EEESF_EEENS_12float_e5m2_tENS5_IJlSB_lEEESI_SJ_NS4_8TiledMMAINS4_8MMA_AtomIJNS4_4SM904GMMA30MMA_64x64x32_F32E5M2E5M2_SS_TNILNSN_7ScaleInE1ELSP_1EEEEEENS4_6LayoutINS5_IJNSA_ILi2EEESB_SB_EEENS5_IJSB_NSA_ILi0EEESV_EEEEENS5_IJNS4_10UnderscoreESY_SY_EEEEENS4_13SM90_TMA_LOADENS4_14ComposedLayoutINS4_7SwizzleILi3ELi4ELi3EEENS4_18smem_ptr_flag_bitsILi8EEENSS_INS5_IJNSA_ILi8EEESF_EEENS5_IJSF_SB_EEEEEEEvNS4_8identityES11_S1B_vS1C_EENS_8epilogue10collective6detail29Sm90TmaWarpSpecializedAdapterINS1F_15DefaultEpilogueISI_SJ_SJ_NS1E_6thread17LinearCombinationISI_Li1EffLNS1J_9ScaleType4KindE0ELNS_15FloatRoundStyleE2ESI_EENS1_15EpilogueDefaultEEEEEvvEEEEvNT_6ParamsE)
        .other          _ZN7cutlass13device_kernelINS_4gemm6kernel13GemmUniversalIN4cute5tupleIJiiiiEEENS1_10collective13CollectiveMmaINS1_37MainloopSm90TmaGmmaWarpSpecializedFP8ILi6ENS5_IJNS4_1CILi1EEESB_SB_EEENS1_35KernelTmaWarpSpecializedCooperativeEEENS5_IJNSA_ILi128EEENSA_ILi64EEESF_EEENS_12float_e5m2_tENS5_IJlSB_lEEESI_SJ_NS4_8TiledMMAINS4_8MMA_AtomIJNS4_4SM904GMMA30MMA_64x64x32_F32E5M2E5M2_SS_TNILNSN_7ScaleInE1ELSP_1EEEEEENS4_6LayoutINS5_IJNSA_ILi2EEESB_SB_EEENS5_IJSB_NSA_ILi0EEESV_EEEEENS5_IJNS4_10UnderscoreESY_SY_EEEEENS4_13SM90_TMA_LOADENS4_14ComposedLayoutINS4_7SwizzleILi3ELi4ELi3EEENS4_18smem_ptr_flag_bitsILi8EEENSS_INS5_IJNSA_ILi8EEESF_EEENS5_IJSF_SB_EEEEEEEvNS4_8identityES11_S1B_vS1C_EENS_8epilogue10collective6detail29Sm90TmaWarpSpecializedAdapterINS1F_15DefaultEpilogueISI_SJ_SJ_NS1E_6thread17LinearCombinationISI_Li1EffLNS1J_9ScaleType4KindE0ELNS_15FloatRoundStyleE2ESI_EENS1_15EpilogueDefaultEEEEEvvEEEEvNT_6ParamsE,@"STO_CUDA_ENTRY STV_DEFAULT"
_ZN7cutlass13device_kernelINS_4gemm6kernel13GemmUniversalIN4cute5tupleIJiiiiEEENS1_10collective13CollectiveMmaINS1_37MainloopSm90TmaGmmaWarpSpecializedFP8ILi6ENS5_IJNS4_1CILi1EEESB_SB_EEENS1_35KernelTmaWarpSpecializedCooperativeEEENS5_IJNSA_ILi128EEENSA_ILi64EEESF_EEENS_12float_e5m2_tENS5_IJlSB_lEEESI_SJ_NS4_8TiledMMAINS4_8MMA_AtomIJNS4_4SM904GMMA30MMA_64x64x32_F32E5M2E5M2_SS_TNILNSN_7ScaleInE1ELSP_1EEEEEENS4_6LayoutINS5_IJNSA_ILi2EEESB_SB_EEENS5_IJSB_NSA_ILi0EEESV_EEEEENS5_IJNS4_10UnderscoreESY_SY_EEEEENS4_13SM90_TMA_LOADENS4_14ComposedLayoutINS4_7SwizzleILi3ELi4ELi3EEENS4_18smem_ptr_flag_bitsILi8EEENSS_INS5_IJNSA_ILi8EEESF_EEENS5_IJSF_SB_EEEEEEEvNS4_8identityES11_S1B_vS1C_EENS_8epilogue10collective6detail29Sm90TmaWarpSpecializedAdapterINS1F_15DefaultEpilogueISI_SJ_SJ_NS1E_6thread17LinearCombinationISI_Li1EffLNS1J_9ScaleType4KindE0ELNS_15FloatRoundStyleE2ESI_EENS1_15EpilogueDefaultEEEEEvvEEEEvNT_6ParamsE:
[----:B------:R-:W-:Y:S01]  /*0000*/  LDC R1, c[0x0][0x28] ;  /* 0x00000a00ff017b82 */ /* 0x000fe20000000800 */
[----:B------:R-:W0:Y:S01]  /*0010*/  S2R R2, SR_TID.X ;  /* 0x0000000000027919 */ /* 0x000e220000002100 */
[----:B------:R-:W-:Y:S01]  /*0020*/  ELECT P0, URZ, PT ;  /* 0x00000000003f782f */ /* 0x000fe20003800000 */
[----:B------:R-:W-:Y:S01]  /*0030*/  BSSY B0, `(.L_x_0) ;  /* 0x000000f000007945 */ /* 0x000fe20003800000 */
[--C-:B0-----:R-:W-:Y:S02]  /*0040*/  SHF.R.U32.HI R0, RZ, 0x5, R2.reuse ;  /* 0x00000005ff007819 */ /* 0x101fe40000011602 */
[----:B------:R-:W-:-:S03]  /*0050*/  SHF.R.U32.HI R4, RZ, 0x7, R2 ;  /* 0x00000007ff047819 */ /* 0x000fc60000011602 */
[----:B------:R-:W0:Y:S04]  /*0060*/  SHFL.IDX PT, R3, R0, RZ, 0x1f ;  /* 0x00001fff00037589 */ /* 0x000e2800000e0000 */
[----:B------:R1:W2:Y:S01]  /*0070*/  SHFL.IDX PT, R7, R4, RZ, 0x1f ;  /* 0x00001fff04077589 */ /* 0x0002a200000e0000 */
[----:B0-----:R-:W-:-:S13]  /*0080*/  ISETP.NE.OR P0, PT, R3, RZ, !P0 ;  /* 0x000000ff0300720c */ /* 0x001fda0004705670 */
[----:B-12---:R-:W-:Y:S05]  /*0090*/  @P0 BRA `(.L_x_1) ;  /* 0x0000000000200947 */ /* 0x006fea0003800000 */
[----:B------:R-:W-:Y:S02]  /*00a0*/  ULDC.64 UR4, c[0x0][0x198] ;  /* 0x0000660000047ab9 */ /* 0x000fe40000000a00 */
[----:B------:R-:W-:Y:S02]  /*00b0*/  UIADD3 UR6, UP0, UR4, 0xf0, URZ ;  /* 0x000000f004067890 */ /* 0x000fe4000ff1e03f */
[----:B------:R-:W-:Y:S02]  /*00c0*/  UIADD3 UR4, UP1, UR4, 0x1f0, URZ ;  /* 0x000001f004047890 */ /* 0x000fe4000ff3e03f */
[----:B------:R-:W-:Y:S02]  /*00d0*/  UIADD3.X UR7, URZ, UR5, URZ, UP0, !UPT ;  /* 0x000000053f077290 */ /* 0x000fe400087fe43f */
[----:B------:R-:W-:-:S07]  /*00e0*/  UIADD3.X UR5, URZ, UR5, URZ, UP1, !UPT ;  /* 0x000000053f057290 */ /* 0x000fce0008ffe43f */
[----:B------:R0:W-:Y:S02]  /*00f0*/  UTMACCTL.PF [UR6] ;  /* 0x00000000060079b9 */ /* 0x0001e40008040000 */
[----:B------:R0:W-:Y:S02]  /*0100*/  UTMACCTL.PF [UR4] ;  /* 0x00000000040079b9 */ /* 0x0001e40008040000 */
[----:B0-----:R-:W-:Y:S01]  /*0110*/  NOP ;  /* 0x0000000000007918 */ /* 0x001fe20000000000 */
.L_x_1:
[----:B------:R-:W-:Y:S05]  /*0120*/  BSYNC B0 ;  /* 0x0000000000007941 */ /* 0x000fea0003800000 */
.L_x_0:
[----:B------:R-:W0:Y:S02]  /*0130*/  SHFL.IDX PT, R4, R0, RZ, 0x1f ;  /* 0x00001fff00047589 */ /* 0x000e2400000e0000 */
[----:B0-----:R-:W-:-:S13]  /*0140*/  ISETP.NE.AND P0, PT, R4, RZ, PT ;  /* 0x000000ff0400720c */ /* 0x001fda0003f05270 */
[----:B------:R-:W-:Y:S05]  /*0150*/  @P0 BRA `(.L_x_2) ;  /* 0x0000000000680947 */ /* 0x000fea0003800000 */
[----:B------:R-:W0:Y:S01]  /*0160*/  S2UR UR8, SR_CgaCtaId ;  /* 0x00000000000879c3 */ /* 0x000e220000008800 */
[----:B------:R-:W-:Y:S01]  /*0170*/  UMOV UR4, 0x400 ;  /* 0x0000040000047882 */ /* 0x000fe20000000000 */
[----:B------:R-:W-:Y:S01]  /*0180*/  UMOV UR5, 0x1 ;  /* 0x0000000100057882 */ /* 0x000fe20000000000 */
[----:B------:R-:W-:Y:S01]  /*0190*/  UMOV UR6, 0x100 ;  /* 0x0000010000067882 */ /* 0x000fe20000000000 */
[----:B------:R-:W-:Y:S01]  /*01a0*/  ELECT P0, URZ, PT ;  /* 0x00000000003f782f */ /* 0x000fe20003800000 */
[----:B------:R-:W-:-:S04]  /*01b0*/  UIADD3 UR6, -UR6, 0x100000, URZ ;  /* 0x0010000006067890 */ /* 0x000fc8000fffe13f */
[----:B------:R-:W-:Y:S02]  /*01c0*/  USHF.L.U32 UR7, UR6, 0xb, URZ ;  /* 0x0000000b06077899 */ /* 0x000fe4000800063f */
[----:B------:R-:W-:Y:S02]  /*01d0*/  USHF.L.U32 UR6, UR6, 0x1, URZ ;  /* 0x0000000106067899 */ /* 0x000fe4000800063f */
[----:B0-----:R-:W-:Y:S02]  /*01e0*/  ULEA UR8, UR8, UR4, 0x18 ;  /* 0x0000000408087291 */ /* 0x001fe4000f8ec03f */
[----:B------:R-:W-:-:S04]  /*01f0*/  UIADD3 UR4, -UR5, 0x100000, URZ ;  /* 0x0010000005047890 */ /* 0x000fc8000fffe13f */
[----:B------:R-:W-:Y:S02]  /*0200*/  USHF.L.U32 UR5, UR4, 0xb, URZ ;  /* 0x0000000b04057899 */ /* 0x000fe4000800063f */
[----:B------:R-:W-:Y:S01]  /*0210*/  USHF.L.U32 UR4, UR4, 0x1, URZ ;  /* 0x0000000104047899 */ /* 0x000fe2000800063f */
[----:B------:R-:W0:Y:S11]  /*0220*/  FENCE.VIEW.ASYNC.S ;  /* 0x00000000000073c6 */ /* 0x000e360000000000 */
[----:B0-----:R0:W1:Y:S01]  /*0230*/  SYNCS.EXCH.64 URZ, [UR8], UR4 ;  /* 0x00000004083f75b2 */ /* 0x0010620008000100 */
[----:B------:R0:W2:Y:S01]  /*0240*/  SYNCS.EXCH.64 URZ, [UR8+0x30], UR6 ;  /* 0x00003006083f75b2 */ /* 0x0000a20008000100 */
[----:B------:R0:W3:Y:S01]  /*0250*/  SYNCS.EXCH.64 URZ, [UR8+0x8], UR4 ;  /* 0x00000804083f75b2 */ /* 0x0000e20008000100 */
[----:B------:R0:W4:Y:S01]  /*0260*/  SYNCS.EXCH.64 URZ, [UR8+0x38], UR6 ;  /* 0x00003806083f75b2 */ /* 0x0001220008000100 */
[----:B------:R0:W0:Y:S01]  /*0270*/  SYNCS.EXCH.64 URZ, [UR8+0x10], UR4 ;  /* 0x00001004083f75b2 */ /* 0x0000220008000100 */
[----:B------:R0:W0:Y:S01]  /*0280*/  SYNCS.EXCH.64 URZ, [UR8+0x40], UR6 ;  /* 0x00004006083f75b2 */ /* 0x0000220008000100 */
[----:B------:R0:W0:Y:S01]  /*0290*/  SYNCS.EXCH.64 URZ, [UR8+0x18], UR4 ;  /* 0x00001804083f75b2 */ /* 0x0000220008000100 */
[----:B------:R0:W0:Y:S01]  /*02a0*/  SYNCS.EXCH.64 URZ, [UR8+0x48], UR6 ;  /* 0x00004806083f75b2 */ /* 0x0000220008000100 */
[----:B------:R0:W0:Y:S01]  /*02b0*/  SYNCS.EXCH.64 URZ, [UR8+0x20], UR4 ;  /* 0x00002004083f75b2 */ /* 0x0000220008000100 */
[----:B------:R0:W0:Y:S01]  /*02c0*/  SYNCS.EXCH.64 URZ, [UR8+0x50], UR6 ;  /* 0x00005006083f75b2 */ /* 0x0000220008000100 */
[----:B------:R0:W0:Y:S01]  /*02d0*/  SYNCS.EXCH.64 URZ, [UR8+0x28], UR4 ;  /* 0x00002804083f75b2 */ /* 0x0000220008000100 */
[----:B------:R0:W0:Y:S01]  /*02e0*/  SYNCS.EXCH.64 URZ, [UR8+0x58], UR6 ;  /* 0x00005806083f75b2 */ /* 0x0000220008000100 */
[----:B------:R-:W-:Y:S01]  /*02f0*/  NOP ;  /* 0x0000000000007918 */ /* 0x000fe20000000000 */
.L_x_2:
[----:B------:R-:W5:Y:S01]  /*0300*/  SHFL.IDX PT, R0, R0, RZ, 0x1f ;  /* 0x00001fff00007589 */ /* 0x000f6200000e0000 */
[----:B------:R-:W1:Y:S01]  /*0310*/  LDC R4, c[0x0][0x65c] ;  /* 0x00019700ff047b82 */ /* 0x000e620000000800 */
[----:B------:R-:W-:Y:S02]  /*0320*/  ELECT P0, URZ, PT ;  /* 0x00000000003f782f */ /* 0x000fe40003800000 */
[----:B------:R-:W-:Y:S01]  /*0330*/  ISETP.NE.AND P2, PT, R7, RZ, PT ;  /* 0x000000ff0700720c */ /* 0x000fe20003f45270 */
[----:B------:R-:W2:Y:S01]  /*0340*/  S2R R8, SR_CTAID.Y ;  /* 0x0000000000087919 */ /* 0x000ea20000002600 */
[----:B0-----:R-:W-:Y:S01]  /*0350*/  UMOV UR4, 0x20 ;  /* 0x0000002000047882 */ /* 0x001fe20000000000 */
[----:B------:R-:W-:Y:S01]  /*0360*/  NOP ;  /* 0x0000000000007918 */ /* 0x000fe20000000000 */
[----:B------:R-:W-:Y:S01]  /*0370*/  NOP ;  /* 0x0000000000007918 */ /* 0x000fe20000000000 */
[----:B------:R-:W0:Y:S01]  /*0380*/  S2R R6, SR_CTAID.X ;  /* 0x0000000000067919 */ /* 0x000e220000002500 */
[----:B-----5:R-:W-:-:S02]  /*0390*/  ISETP.NE.OR P0, PT, R0, RZ, !P0 ;  /* 0x000000ff0000720c */ /* 0x020fc40004705670 */
[----:B-1----:R-:W-:Y:S02]  /*03a0*/  ISETP.NE.AND P4, PT, R4, 0x1, PT ;  /* 0x000000010400780c */ /* 0x002fe40003f85270 */
[----:B------:R-:W-:-:S04]  /*03b0*/  SHF.R.S32.HI R4, RZ, 0x1f, R3 ;  /* 0x0000001fff047819 */ /* 0x000fc80000011403 */
[----:B------:R-:W-:-:S04]  /*03c0*/  LEA.HI R4, R4, R3, RZ, 0x2 ;  /* 0x0000000304047211 */ /* 0x000fc800078f10ff */
[----:B------:R-:W-:Y:S01]  /*03d0*/  LOP3.LUT R4, R4, 0xfffffffc, RZ, 0xc0, !PT ;  /* 0xfffffffc04047812 */ /* 0x000fe200078ec0ff */
[----:B------:R-:W-:Y:S01]  /*03e0*/  VOTEU.ALL UP0, P0 ;  /* 0x00000000003f7886 */ /* 0x000fe20000000000 */
[----:B------:R-:W-:Y:S01]  /*03f0*/  VOTEU.ALL UP1, P0 ;  /* 0x00000000003f7886 */ /* 0x000fe20000020000 */
[----:B------:R-:W0:Y:S01]  /*0400*/  @P4 LDC R9, c[0x0][0x10] ;  /* 0x00000400ff094b82 */ /* 0x000e220000000800 */
[----:B------:R-:W-:Y:S02]  /*0410*/  @P4 IMAD.MOV.U32 R5, RZ, RZ, RZ ;  /* 0x000000ffff054224 */ /* 0x000fe400078e00ff */
[----:B------:R-:W-:Y:S01]  /*0420*/  IMAD.IADD R3, R3, 0x1, -R4 ;  /* 0x0000000103037824 */ /* 0x000fe200078e0a04 */
[----:B------:R-:W-:Y:S01]  /*0430*/  @!UP0 UMOV UR6, 0x400 ;  /* 0x0000040000068882 */ /* 0x000fe20000000000 */
[----:B------:R-:W-:-:S04]  /*0440*/  @!UP0 UIADD3 UR4, -UR4, 0x100000, URZ ;  /* 0x0010000004048890 */ /* 0x000fc8000fffe13f */
[----:B------:R-:W-:Y:S02]  /*0450*/  @!UP0 USHF.L.U32 UR5, UR4, 0xb, URZ ;  /* 0x0000000b04058899 */ /* 0x000fe4000800063f */
[----:B------:R-:W-:Y:S01]  /*0460*/  @!UP0 USHF.L.U32 UR4, UR4, 0x1, URZ ;  /* 0x0000000104048899 */ /* 0x000fe2000800063f */
[----:B--2---:R-:W-:Y:S01]  /*0470*/  @P4 IMAD.MOV.U32 R4, RZ, RZ, R8 ;  /* 0x000000ffff044224 */ /* 0x004fe200078e0008 */
[----:B------:R-:W1:Y:S01]  /*0480*/  @!UP0 S2UR UR7, SR_CgaCtaId ;  /* 0x00000000000789c3 */ /* 0x000e620000008800 */
[----:B------:R-:W-:-:S07]  /*0490*/  @P4 IMAD.MOV.U32 R13, RZ, RZ, RZ ;  /* 0x000000ffff0d4224 */ /* 0x000fce00078e00ff */
[----:B------:R-:W2:Y:S01]  /*04a0*/  @!P4 LDC R11, c[0x0][0xc] ;  /* 0x00000300ff0bcb82 */ /* 0x000ea20000000800 */
[----:B0-----:R-:W-:-:S04]  /*04b0*/  @P4 IMAD.WIDE.U32 R4, R6, R9, R4 ;  /* 0x0000000906044225 */ /* 0x001fc800078e0004 */
[----:B------:R-:W-:Y:S02]  /*04c0*/  VIADD R9, R7, 0xffffffff ;  /* 0xffffffff07097836 */ /* 0x000fe40000000000 */
[----:B------:R-:W-:Y:S01]  /*04d0*/  @P4 IMAD.MOV.U32 R0, RZ, RZ, R4 ;  /* 0x000000ffff004224 */ /* 0x000fe200078e0004 */
[----:B-1----:R-:W-:Y:S02]  /*04e0*/  @!UP0 ULEA UR6, UR7, UR6, 0x18 ;  /* 0x0000000607068291 */ /* 0x002fe4000f8ec03f */
[----:B------:R-:W-:Y:S01]  /*04f0*/  ISETP.GE.U32.AND P1, PT, R9, 0x2, PT ;  /* 0x000000020900780c */ /* 0x000fe20003f26070 */
[----:B------:R-:W-:Y:S01]  /*0500*/  VOTEU.ALL UP0, P0 ;  /* 0x00000000003f7886 */ /* 0x000fe20000000000 */
[----:B------:R-:W-:Y:S01]  /*0510*/  ISETP.NE.AND P0, PT, R3, 0x3, PT ;  /* 0x000000030300780c */ /* 0x000fe20003f05270 */
[----:B------:R-:W-:-:S03]  /*0520*/  @P4 IMAD.IADD R5, R5, 0x1, R13 ;  /* 0x0000000105054824 */ /* 0x000fc600078e020d */
[----:B------:R-:W-:-:S04]  /*0530*/  ISETP.EQ.OR P0, PT, R3, RZ, !P0 ;  /* 0x000000ff0300720c */ /* 0x000fc80004702670 */
[----:B------:R-:W-:Y:S01]  /*0540*/  ISETP.EQ.AND P0, PT, R7, RZ, P0 ;  /* 0x000000ff0700720c */ /* 0x000fe20000702270 */
[----:B------:R-:W-:Y:S01]  /*0550*/  IMAD.MOV.U32 R7, RZ, RZ, RZ ;  /* 0x000000ffff077224 */ /* 0x000fe200078e00ff */
[----:B------:R-:W0:Y:S02]  /*0560*/  FENCE.VIEW.ASYNC.S ;  /* 0x00000000000073c6 */ /* 0x000e240000000000 */
[----:B0-----:R0:W3:Y:S01]  /*0570*/  @!UP0 SYNCS.EXCH.64 URZ, [UR6+0x70], UR4 ;  /* 0x00007004063f85b2 */ /* 0x0010e20008000100 */
[----:B------:R-:W-:Y:S01]  /*0580*/  SEL R4, RZ, 0x1, !P0 ;  /* 0x00000001ff047807 */ /* 0x000fe20004000000 */
[----:B--2---:R-:W-:-:S03]  /*0590*/  @!P4 IMAD.WIDE.U32 R10, R11, R8, R6 ;  /* 0x000000080b0ac225 */ /* 0x004fc600078e0006 */
[----:B------:R-:W-:Y:S01]  /*05a0*/  SEL R4, R4, 0x2, P1 ;  /* 0x0000000204047807 */ /* 0x000fe20000800000 */
[----:B------:R-:W-:Y:S02]  /*05b0*/  @!P4 IMAD.MOV.U32 R0, RZ, RZ, R10 ;  /* 0x000000ffff00c224 */ /* 0x000fe400078e000a */
[----:B------:R-:W-:Y:S01]  /*05c0*/  @!P4 IMAD.MOV.U32 R5, RZ, RZ, R11 ;  /* 0x000000ffff05c224 */ /* 0x000fe200078e000b */
[----:B------:R0:W3:Y:S01]  /*05d0*/  @!UP1 SYNCS.EXCH.64 URZ, [UR6+0x78], UR4 ;  /* 0x00007804063f95b2 */ /* 0x0000e20008000100 */
[----:B------:R-:W-:Y:S01]  /*05e0*/  NOP ;  /* 0x0000000000007918 */ /* 0x000fe20000000000 */
[----:B---34-:R-:W-:Y:S06]  /*05f0*/  BAR.SYNC.DEFER_BLOCKING 0x0 ;  /* 0x0000000000007b1d */ /* 0x018fec0000010000 */
[----:B------:R-:W-:Y:S05]  /*0600*/  @!P2 BRA `(.L_x_3) ;  /* 0x0000004c0080a947 */ /* 0x000fea0003800000 */
[----:B------:R-:W-:-:S13]  /*0610*/  ISETP.GT.U32.AND P0, PT, R9, 0x1, PT ;  /* 0x000000010900780c */ /* 0x000fda0003f04070 */
[----:B0-----:R-:W-:Y:S05]  /*0620*/  @P0 EXIT ;  /* 0x000000000000094d */ /* 0x001fea0003800000 */
[----:B------:R-:W-:Y:S01]  /*0630*/  ULDC.64 UR4, c[0x0][0x650] ;  /* 0x0001940000047ab9 */ /* 0x000fe20000000a00 */
[----:B------:R-:W-:Y:S01]  /*0640*/  PRMT R9, RZ, 0x7610, R9 ;  /* 0x00007610ff097816 */ /* 0x000fe20000000009 */
[----:B------:R-:W-:Y:S01]  /*0650*/  IMAD.MOV.U32 R16, RZ, RZ, -0x1 ;  /* 0xffffffffff107424 */ /* 0x000fe200078e00ff */
[----:B------:R-:W-:Y:S01]  /*0660*/  ISETP.GE.U32.AND P0, PT, R0, UR4, PT ;  /* 0x0000000400007c0c */ /* 0x000fe2000bf06070 */
[----:B------:R-:W-:Y:S02]  /*0670*/  IMAD.MOV.U32 R12, RZ, RZ, -0x1 ;  /* 0xffffffffff0c7424 */ /* 0x000fe400078e00ff */
[----:B------:R-:W-:Y:S01]  /*0680*/  IMAD.MOV.U32 R69, RZ, RZ, -0x1 ;  /* 0xffffffffff457424 */ /* 0x000fe200078e00ff */
[----:B------:R-:W-:-:S13]  /*0690*/  ISETP.GE.U32.AND.EX P0, PT, R5, UR5, PT, P0 ;  /* 0x0000000505007c0c */ /* 0x000fda000bf06100 */
[----:B------:R-:W-:Y:S05]  /*06a0*/  @P0 BRA `(.L_x_4) ;  /* 0x0000000400600947 */ /* 0x000fea0003800000 */
[----:B------:R-:W0:Y:S01]  /*06b0*/  LDC.64 R16, c[0x0][0x628] ;  /* 0x00018a00ff107b82 */ /* 0x000e220000000a00 */
[----:B------:R-:W-:Y:S02]  /*06c0*/  IMAD.MOV.U32 R10, RZ, RZ, R0 ;  /* 0x000000ffff0a7224 */ /* 0x000fe400078e0000 */
[----:B------:R-:W-:-:S05]  /*06d0*/  IMAD.MOV.U32 R11, RZ, RZ, R5 ;  /* 0x000000ffff0b7224 */ /* 0x000fca00078e0005 */
[----:B------:R-:W1:Y:S08]  /*06e0*/  LDC R18, c[0x0][0x630] ;  /* 0x00018c00ff127b82 */ /* 0x000e700000000800 */
[----:B------:R-:W2:Y:S01]  /*06f0*/  LDC.64 R20, c[0x0][0x620] ;  /* 0x00018800ff147b82 */ /* 0x000ea20000000a00 */
[----:B0-----:R-:W-:-:S04]  /*0700*/  ISETP.NE.U32.AND P0, PT, R16, RZ, PT ;  /* 0x000000ff1000720c */ /* 0x001fc80003f05070 */
[----:B------:R-:W-:-:S13]  /*0710*/  ISETP.NE.AND.EX P0, PT, R17, RZ, PT, P0 ;  /* 0x000000ff1100720c */ /* 0x000fda0003f05300 */
[----:B-12---:R-:W-:Y:S05]  /*0720*/  @!P0 BRA `(.L_x_5) ;  /* 0x0000000000288947 */ /* 0x006fea0003800000 */
[----:B------:R-:W0:Y:S02]  /*0730*/  LDC R3, c[0x0][0x634] ;  /* 0x00018d00ff037b82 */ /* 0x000e240000000800 */
[----:B0-----:R-:W-:-:S05]  /*0740*/  IADD3 R3, P0, R0, R3, RZ ;  /* 0x0000000300037210 */ /* 0x001fca0007f1e0ff */
[----:B------:R-:W-:-:S04]  /*0750*/  IMAD.X R9, RZ, RZ, R5, P0 ;  /* 0x000000ffff097224 */ /* 0x000fc800000e0605 */
[----:B------:R-:W-:-:S04]  /*0760*/  IMAD.WIDE.U32 R10, R9, R16, RZ ;  /* 0x00000010090a7225 */ /* 0x000fc800078e00ff */
[----:B------:R-:W-:-:S04]  /*0770*/  IMAD.WIDE.U32 R12, P0, R3, R17, R10 ;  /* 0x00000011030c7225 */ /* 0x000fc8000780000a */
[----:B------:R-:W-:-:S04]  /*0780*/  IMAD.WIDE.U32 R10, R3, R16, RZ ;  /* 0x00000010030a7225 */ /* 0x000fc800078e00ff */
[----:B------:R-:W-:Y:S01]  /*0790*/  IMAD.X R15, RZ, RZ, RZ, P0 ;  /* 0x000000ffff0f7224 */ /* 0x000fe200000e06ff */
[----:B------:R-:W-:Y:S01]  /*07a0*/  IADD3 RZ, P0, R11, R12, RZ ;  /* 0x0000000c0bff7210 */ /* 0x000fe20007f1e0ff */
[----:B------:R-:W-:-:S04]  /*07b0*/  IMAD.MOV.U32 R14, RZ, RZ, R13 ;  /* 0x000000ffff0e7224 */ /* 0x000fc800078e000d */
[----:B------:R-:W-:-:S08]  /*07c0*/  IMAD.WIDE.U32.X R10, R9, R17, R14, P0 ;  /* 0x00000011090a7225 */ /* 0x000fd000000e040e */
.L_x_5:
[-CC-:B------:R-:W-:Y:S01]  /*07d0*/  SHF.R.U64 R69, R10, R18.reuse, R11.reuse ;  /* 0x000000120a457219 */ /* 0x180fe2000000120b */
[----:B------:R-:W0:Y:S01]  /*07e0*/  LDC.64 R22, c[0x0][0x640] ;  /* 0x00019000ff167b82 */ /* 0x000e220000000a00 */
[----:B------:R-:W-:Y:S01]  /*07f0*/  SHF.R.U32.HI R7, RZ, R18, R11 ;  /* 0x00000012ff077219 */ /* 0x000fe2000001160b */
[----:B------:R-:W-:Y:S01]  /*0800*/  ULDC UR4, c[0x0][0x150] ;  /* 0x0000540000047ab9 */ /* 0x000fe20000000800 */
[----:B------:R-:W-:Y:S01]  /*0810*/  IADD3 R9, P0, RZ, -R69, RZ ;  /* 0x80000045ff097210 */ /* 0x000fe20007f1e0ff */
[----:B------:R-:W-:Y:S01]  /*0820*/  IMAD.MOV.U32 R10, RZ, RZ, R0 ;  /* 0x000000ffff0a7224 */ /* 0x000fe200078e0000 */
[----:B------:R-:W-:Y:S01]  /*0830*/  I2FP.F32.U32 R3, R6 ;  /* 0x0000000600037245 */ /* 0x000fe20000201000 */
[----:B------:R-:W-:Y:S02]  /*0840*/  IMAD.MOV.U32 R11, RZ, RZ, R5 ;  /* 0x000000ffff0b7224 */ /* 0x000fe400078e0005 */
[----:B------:R-:W1:Y:S01]  /*0850*/  LDC R14, c[0x0][0x618] ;  /* 0x00018600ff0e7b82 */ /* 0x000e620000000800 */
[----:B------:R-:W-:-:S02]  /*0860*/  IMAD.X R13, RZ, RZ, ~R7, P0 ;  /* 0x000000ffff0d7224 */ /* 0x000fc400000e0e07 */
[----:B------:R-:W-:Y:S01]  /*0870*/  FMUL R3, R3, UR4 ;  /* 0x0000000403037c20 */ /* 0x000fe20008400000 */
[----:B------:R-:W-:Y:S01]  /*0880*/  IMAD.WIDE.U32 R10, R9, R20, R10 ;  /* 0x00000014090a7225 */ /* 0x000fe200078e000a */
[----:B------:R-:W-:-:S03]  /*0890*/  ULDC UR4, c[0x0][0x154] ;  /* 0x0000550000047ab9 */ /* 0x000fc60000000800 */
[----:B------:R-:W-:Y:S01]  /*08a0*/  IMAD R12, R13, R20, RZ ;  /* 0x000000140d0c7224 */ /* 0x000fe200078e02ff */
[----:B------:R-:W2:Y:S01]  /*08b0*/  LDC R7, c[0x0][0x144] ;  /* 0x00005100ff077b82 */ /* 0x000ea20000000800 */
[----:B------:R-:W3:Y:S01]  /*08c0*/  F2I.U32.TRUNC.NTZ R3, R3 ;  /* 0x0000000300037305 */ /* 0x000ee2000020f000 */
[----:B------:R-:W-:Y:S02]  /*08d0*/  IMAD.MOV.U32 R13, RZ, RZ, -0x1 ;  /* 0xffffffffff0d7424 */ /* 0x000fe400078e00ff */
[----:B------:R-:W-:-:S04]  /*08e0*/  IMAD R9, R9, R21, R12 ;  /* 0x0000001509097224 */ /* 0x000fc800078e020c */
[----:B------:R-:W4:Y:S01]  /*08f0*/  LDC R18, c[0x0][0x608] ;  /* 0x00018200ff127b82 */ /* 0x000f220000000800 */
[----:B------:R-:W-:Y:S01]  /*0900*/  IMAD.IADD R11, R11, 0x1, R9 ;  /* 0x000000010b0b7824 */ /* 0x000fe200078e0209 */
[----:B0-----:R-:W-:Y:S02]  /*0910*/  ISETP.NE.U32.AND P0, PT, R22, RZ, PT ;  /* 0x000000ff1600720c */ /* 0x001fe40003f05070 */
[----:B------:R-:W-:Y:S02]  /*0920*/  I2FP.F32.U32 R9, R8 ;  /* 0x0000000800097245 */ /* 0x000fe40000201000 */
[----:B------:R-:W-:Y:S02]  /*0930*/  ISETP.NE.AND.EX P0, PT, R23, RZ, PT, P0 ;  /* 0x000000ff1700720c */ /* 0x000fe40003f05300 */
[----:B------:R-:W0:Y:S01]  /*0940*/  LDC R12, c[0x0][0x658] ;  /* 0x00019600ff0c7b82 */ /* 0x000e220000000800 */
[-C--:B-1----:R-:W-:Y:S01]  /*0950*/  SHF.R.U64 R16, R10, R14.reuse, R11 ;  /* 0x0000000e0a107219 */ /* 0x082fe2000000120b */
[----:B---3--:R-:W-:Y:S01]  /*0960*/  IMAD.MOV R10, RZ, RZ, -R3 ;  /* 0x000000ffff0a7224 */ /* 0x008fe200078e0a03 */
[----:B------:R-:W-:-:S05]  /*0970*/  SHF.R.U32.HI R11, RZ, R14, R11 ;  /* 0x0000000eff0b7219 */ /* 0x000fca000001160b */
[----:B------:R-:W1:Y:S01]  /*0980*/  LDC R17, c[0x0][0x148] ;  /* 0x00005200ff117b82 */ /* 0x000e620000000800 */
[----:B--2---:R-:W-:Y:S02]  /*0990*/  IMAD R3, R7, R10, R6 ;  /* 0x0000000a07037224 */ /* 0x004fe400078e0206 */
[----:B------:R-:W-:-:S04]  /*09a0*/  FMUL R7, R9, UR4 ;  /* 0x0000000409077c20 */ /* 0x000fc80008400000 */
[----:B------:R2:W3:Y:S01]  /*09b0*/  F2I.U32.TRUNC.NTZ R15, R7 ;  /* 0x00000007000f7305 */ /* 0x0004e2000020f000 */
[----:B------:R-:W1:Y:S01]  /*09c0*/  LDC R21, c[0x0][0x600] ;  /* 0x00018000ff157b82 */ /* 0x000e620000000800 */
[-CC-:B----4-:R-:W-:Y:S02]  /*09d0*/  SHF.R.U64 R27, R16, R18.reuse, R11.reuse ;  /* 0x00000012101b7219 */ /* 0x190fe4000000120b */
[----:B------:R-:W-:Y:S01]  /*09e0*/  SHF.R.U32.HI R9, RZ, R18, R11 ;  /* 0x00000012ff097219 */ /* 0x000fe2000001160b */
[----:B------:R-:W-:-:S04]  /*09f0*/  IMAD.MOV.U32 R11, RZ, RZ, 0x1 ;  /* 0x00000001ff0b7424 */ /* 0x000fc800078e00ff */
[----:B------:R-:W4:Y:S01]  /*0a00*/  LDC R20, c[0x0][0x648] ;  /* 0x00019200ff147b82 */ /* 0x000f220000000800 */
[-C--:B0-----:R-:W-:Y:S02]  /*0a10*/  SHF.L.U32 R6, R13, R12.reuse, RZ ;  /* 0x0000000c0d067219 */ /* 0x081fe400000006ff */
[-CC-:B------:R-:W-:Y:S02]  /*0a20*/  SHF.R.U64 R18, R27, R12.reuse, R9.reuse ;  /* 0x0000000c1b127219 */ /* 0x180fe40000001209 */
[----:B------:R-:W-:Y:S02]  /*0a30*/  SHF.R.U32.HI R19, RZ, R12, R9 ;  /* 0x0000000cff137219 */ /* 0x000fe40000011609 */
[----:B------:R-:W-:Y:S01]  /*0a40*/  LOP3.LUT R14, RZ, R6, RZ, 0x33, !PT ;  /* 0x00000006ff0e7212 */ /* 0x000fe200078e33ff */
[----:B------:R-:W0:Y:S01]  /*0a50*/  LDC R25, c[0x0][0x638] ;  /* 0x00018e00ff197b82 */ /* 0x000e220000000800 */
[----:B------:R-:W-:Y:S01]  /*0a60*/  SHF.L.U32 R9, R11, R12, RZ ;  /* 0x0000000c0b097219 */ /* 0x000fe200000006ff */
[----:B------:R-:W-:-:S02]  /*0a70*/  IMAD.MOV.U32 R6, RZ, RZ, R18 ;  /* 0x000000ffff067224 */ /* 0x000fc400078e0012 */
[----:B--2---:R-:W-:-:S04]  /*0a80*/  IMAD.MOV.U32 R7, RZ, RZ, R19 ;  /* 0x000000ffff077224 */ /* 0x004fc800078e0013 */
[----:B------:R-:W2:Y:S01]  /*0a90*/  LDC R24, c[0x0][0x610] ;  /* 0x00018400ff187b82 */ /* 0x000ea20000000800 */
[----:B---3--:R-:W-:Y:S05]  /*0aa0*/  @!P0 BRA `(.L_x_6) ;  /* 0x0000000000288947 */ /* 0x008fea0003800000 */
[----:B------:R-:W3:Y:S02]  /*0ab0*/  LDC R13, c[0x0][0x64c] ;  /* 0x00019300ff0d7b82 */ /* 0x000ee40000000800 */
[----:B---3--:R-:W-:-:S05]  /*0ac0*/  IADD3 R13, P0, R18, R13, RZ ;  /* 0x0000000d120d7210 */ /* 0x008fca0007f1e0ff */
        /* <DEDUP_REMOVED lines=8> */
.L_x_6:
[----:B----4-:R-:W-:Y:S01]  /*0b50*/  SHF.R.U64 R6, R6, R20, R7 ;  /* 0x0000001406067219 */ /* 0x010fe20000001207 */
[----:B-1----:R-:W-:Y:S01]  /*0b60*/  VIADD R7, R21, 0xffffffff ;  /* 0xffffffff15077836 */ /* 0x002fe20000000000 */
[----:B------:R-:W-:Y:S01]  /*0b70*/  LOP3.LUT R14, R27, R14, RZ, 0xc0, !PT ;  /* 0x0000000e1b0e7212 */ /* 0x000fe200078ec0ff */
[----:B------:R-:W-:Y:S02]  /*0b80*/  IMAD.MOV R15, RZ, RZ, -R15 ;  /* 0x000000ffff0f7224 */ /* 0x000fe400078e0a0f */
[----:B------:R-:W-:Y:S01]  /*0b90*/  IMAD.MOV R10, RZ, RZ, -R6 ;  /* 0x000000ffff0a7224 */ /* 0x000fe200078e0a06 */
[----:B------:R-:W-:Y:S01]  /*0ba0*/  LOP3.LUT R7, R16, R7, RZ, 0xc0, !PT ;  /* 0x0000000710077212 */ /* 0x000fe200078ec0ff */
[----:B------:R-:W-:Y:S02]  /*0bb0*/  IMAD R14, R9, R6, R14 ;  /* 0x00000006090e7224 */ /* 0x000fe400078e020e */
[----:B------:R-:W-:Y:S02]  /*0bc0*/  @P4 IMAD R3, R17, R15, R8 ;  /* 0x0000000f11034224 */ /* 0x000fe400078e0208 */
[----:B0-----:R-:W-:-:S02]  /*0bd0*/  IMAD R6, R10, R25, R18 ;  /* 0x000000190a067224 */ /* 0x001fc400078e0212 */
[----:B--2---:R-:W-:Y:S02]  /*0be0*/  IMAD R3, R14, R24, R3 ;  /* 0x000000180e037224 */ /* 0x004fe400078e0203 */
[----:B------:R-:W-:Y:S02]  /*0bf0*/  IMAD R6, R6, R21, R7 ;  /* 0x0000001506067224 */ /* 0x000fe400078e0207 */
[----:B------:R-:W-:-:S03]  /*0c00*/  IMAD.MOV.U32 R9, RZ, RZ, 0x1 ;  /* 0x00000001ff097424 */ /* 0x000fc600078e00ff */
[----:B------:R-:W-:Y:S02]  /*0c10*/  SEL R12, R6, R3, !P4 ;  /* 0x00000003060c7207 */ /* 0x000fe40006000000 */
[----:B------:R-:W-:-:S07]  /*0c20*/  SEL R16, R3, R6, !P4 ;  /* 0x0000000603107207 */ /* 0x000fce0006000000 */
.L_x_4:
[----:B------:R-:W-:-:S08]  /*0c30*/  NOP ;  /* 0x0000000000007918 */ /* 0x000fd00000000000 */
[----:B------:R-:W0:Y:S02]  /*0c40*/  USETMAXREG.TRY_ALLOC.CTAPOOL UP0, 0xe8 ;  /* 0x000000e8000079c8 */ /* 0x000e240008000600 */
[----:B0-----:R-:W-:-:S13]  /*0c50*/  PLOP3.LUT P0, PT, PT, PT, UP0, 0x80, 0x0 ;  /* 0x000000000000781c */ /* 0x001fda0003f0f008 */
[----:B------:R-:W-:Y:S05]  /*0c60*/  @!P0 BRA `(.L_x_4) ;  /* 0xfffffffc00f08947 */ /* 0x000fea000383ffff */
[----:B------:R-:W-:Y:S01]  /*0c70*/  ULDC.64 UR4, c[0x0][0x598] ;  /* 0x0001660000047ab9 */ /* 0x000fe20000000a00 */
[----:B------:R-:W-:Y:S01]  /*0c80*/  ULDC.64 UR16, c[0x0][0x208] ;  /* 0x0000820000107ab9 */ /* 0x000fe20000000a00 */
[----:B------:R-:W-:-:S04]  /*0c90*/  ISETP.NE.U32.AND P0, PT, RZ, UR4, PT ;  /* 0x00000004ff007c0c */ /* 0x000fc8000bf05070 */
[----:B------:R-:W-:-:S13]  /*0ca0*/  ISETP.NE.AND.EX P0, PT, RZ, UR5, PT, P0 ;  /* 0x00000005ff007c0c */ /* 0x000fda000bf05300 */
[----:B------:R-:W-:Y:S05]  /*0cb0*/  @!P0 BRA `(.L_x_7) ;  /* 0x00000000001c8947 */ /* 0x000fea0003800000 */
[----:B------:R-:W0:Y:S02]  /*0cc0*/  LDC.64 R6, c[0x0][0x598] ;  /* 0x00016600ff067b82 */ /* 0x000e240000000a00 */
[----:B0-----:R-:W2:Y:S02]  /*0cd0*/  LDG.E.64 R6, desc[UR16][R6.64] ;  /* 0x0000001006067981 */ /* 0x001ea4000c1e1b00 */
[----:B--2---:R-:W-:-:S04]  /*0ce0*/  ISETP.NE.U32.AND P0, PT, R6, RZ, PT ;  /* 0x000000ff0600720c */ /* 0x004fc80003f05070 */
[----:B------:R-:W-:-:S13]  /*0cf0*/  ISETP.NE.AND.EX P0, PT, R7, RZ, PT, P0 ;  /* 0x000000ff0700720c */ /* 0x000fda0003f05300 */
[----:B------:R-:W-:Y:S05]  /*0d00*/  @!P0 BRA `(.L_x_7) ;  /* 0x0000000000088947 */ /* 0x000fea0003800000 */
[----:B------:R0:W5:Y:S01]  /*0d10*/  LD.E R3, desc[UR16][R6.64] ;  /* 0x0000001006037980 */ /* 0x000162000c101900 */
[----:B------:R-:W-:Y:S05]  /*0d20*/  BRA `(.L_x_8) ;  /* 0x0000000000207947 */ /* 0x000fea0003800000 */
.L_x_7:
[----:B------:R-:W-:Y:S02]  /*0d30*/  ULDC.64 UR4, c[0x0][0x588] ;  /* 0x0001620000047ab9 */ /* 0x000fe40000000a00 */
[----:B------:R-:W-:-:S04]  /*0d40*/  ISETP.NE.U32.AND P0, PT, RZ, UR4, PT ;  /* 0x00000004ff007c0c */ /* 0x000fc8000bf05070 */
[----:B------:R-:W-:-:S13]  /*0d50*/  ISETP.NE.AND.EX P0, PT, RZ, UR5, PT, P0 ;  /* 0x00000005ff007c0c */ /* 0x000fda000bf05300 */
[----:B------:R-:W-:Y:S05]  /*0d60*/  @!P0 BRA `(.L_x_9) ;  /* 0x00000000000c8947 */ /* 0x000fea0003800000 */
[----:B------:R-:W0:Y:S02]  /*0d70*/  LDC.64 R6, c[0x0][0x588] ;  /* 0x00016200ff067b82 */ /* 0x000e240000000a00 */
[----:B0-----:R1:W5:Y:S01]  /*0d80*/  LDG.E R3, desc[UR16][R6.64] ;  /* 0x0000001006037981 */ /* 0x001362000c1e1900 */
[----:B------:R-:W-:Y:S05]  /*0d90*/  BRA `(.L_x_8) ;  /* 0x0000000000047947 */ /* 0x000fea0003800000 */
.L_x_9:
[----:B------:R-:W2:Y:S02]  /*0da0*/  LDC R3, c[0x0][0x580] ;  /* 0x00016000ff037b82 */ /* 0x000ea40000000800 */
.L_x_8:
[----:B------:R-:W-:Y:S02]  /*0db0*/  ULDC.64 UR4, c[0x0][0x5a0] ;  /* 0x0001680000047ab9 */ /* 0x000fe40000000a00 */
[----:B------:R-:W-:-:S04]  /*0dc0*/  ISETP.NE.U32.AND P0, PT, RZ, UR4, PT ;  /* 0x00000004ff007c0c */ /* 0x000fc8000bf05070 */
[----:B------:R-:W-:-:S13]  /*0dd0*/  ISETP.NE.AND.EX P0, PT, RZ, UR5, PT, P0 ;  /* 0x00000005ff007c0c */ /* 0x000fda000bf05300 */
[----:B------:R-:W-:Y:S05]  /*0de0*/  @!P0 BRA `(.L_x_10) ;  /* 0x00000000001c8947 */ /* 0x000fea0003800000 */
[----:B01----:R-:W0:Y:S02]  /*0df0*/  LDC.64 R6, c[0x0][0x5a0] ;  /* 0x00016800ff067b82 */ /* 0x003e240000000a00 */
[----:B0-----:R-:W3:Y:S02]  /*0e00*/  LDG.E.64 R6, desc[UR16][R6.64] ;  /* 0x0000001006067981 */ /* 0x001ee4000c1e1b00 */
[----:B---3--:R-:W-:-:S04]  /*0e10*/  ISETP.NE.U32.AND P0, PT, R6, RZ, PT ;  /* 0x000000ff0600720c */ /* 0x008fc80003f05070 */
[----:B------:R-:W-:-:S13]  /*0e20*/  ISETP.NE.AND.EX P0, PT, R7, RZ, PT, P0 ;  /* 0x000000ff0700720c */ /* 0x000fda0003f05300 */
[----:B------:R-:W-:Y:S05]  /*0e30*/  @!P0 BRA `(.L_x_10) ;  /* 0x0000000000088947 */ /* 0x000fea0003800000 */
[----:B------:R0:W5:Y:S01]  /*0e40*/  LD.E R10, desc[UR16][R6.64] ;  /* 0x00000010060a7980 */ /* 0x000162000c101900 */
[----:B------:R-:W-:Y:S05]  /*0e50*/  BRA `(.L_x_11) ;  /* 0x0000000000207947 */ /* 0x000fea0003800000 */
.L_x_10:
[----:B------:R-:W-:Y:S02]  /*0e60*/  ULDC.64 UR4, c[0x0][0x590] ;  /* 0x0001640000047ab9 */ /* 0x000fe40000000a00 */
[----:B------:R-:W-:-:S04]  /*0e70*/  ISETP.NE.U32.AND P0, PT, RZ, UR4, PT ;  /* 0x00000004ff007c0c */ /* 0x000fc8000bf05070 */
[----:B------:R-:W-:-:S13]  /*0e80*/  ISETP.NE.AND.EX P0, PT, RZ, UR5, PT, P0 ;  /* 0x00000005ff007c0c */ /* 0x000fda000bf05300 */
[----:B------:R-:W-:Y:S05]  /*0e90*/  @!P0 BRA `(.L_x_12) ;  /* 0x00000000000c8947 */ /* 0x000fea0003800000 */
[----:B------:R-:W3:Y:S02]  /*0ea0*/  LDC.64 R10, c[0x0][0x590] ;  /* 0x00016400ff0a7b82 */ /* 0x000ee40000000a00 */
[----:B---3--:R3:W5:Y:S01]  /*0eb0*/  LDG.E R10, desc[UR16][R10.64] ;  /* 0x000000100a0a7981 */ /* 0x008762000c1e1900 */
[----:B------:R-:W-:Y:S05]  /*0ec0*/  BRA `(.L_x_11) ;  /* 0x0000000000047947 */ /* 0x000fea0003800000 */
.L_x_12:
[----:B------:R-:W4:Y:S02]  /*0ed0*/  LDC R10, c[0x0][0x584] ;  /* 0x00016100ff0a7b82 */ /* 0x000f240000000800 */
.L_x_11:
[----:B------:R-:W-:-:S13]  /*0ee0*/  LOP3.LUT P0, RZ, R9, 0xff, RZ, 0xc0, !PT ;  /* 0x000000ff09ff7812 */ /* 0x000fda000780c0ff */
[----:B------:R-:W-:Y:S05]  /*0ef0*/  @!P0 EXIT ;  /* 0x000000000000894d */ /* 0x000fea0003800000 */
[----:B------:R-:W-:Y:S01]  /*0f00*/  ULDC UR4, c[0x0][0x28c] ;  /* 0x0000a30000047ab9 */ /* 0x000fe20000000800 */
[----:B------:R-:W-:Y:S01]  /*0f10*/  LOP3.LUT R80, R4, 0x1, RZ, 0xfc, !PT ;  /* 0x0000000104507812 */ /* 0x000fe200078efcff */
[----:B------:R-:W-:-:S04]  /*0f20*/  UIADD3 UR4, UR4, 0x7f, URZ ;  /* 0x0000007f04047890 */ /* 0x000fc8000fffe03f */
[----:B------:R-:W-:-:S04]  /*0f30*/  USHF.R.S32.HI UR5, URZ, 0x1f, UR4 ;  /* 0x0000001f3f057899 */ /* 0x000fc80008011404 */
[----:B------:R-:W-:-:S03]  /*0f40*/  ULEA.HI UR5, UR5, UR4, URZ, 0x7 ;  /* 0x0000000405057291 */ /* 0x000fc6000f8f383f */
[----:B------:R-:W-:Y:S01]  /*0f50*/  UMOV UR4, URZ ;  /* 0x0000003f00047c82 */ /* 0x000fe20008000000 */
[----:B------:R-:W-:-:S03]  /*0f60*/  USHF.R.S32.HI UR9, URZ, 0x7, UR5 ;  /* 0x000000073f097899 */ /* 0x000fc60008011405 */
[----:B------:R-:W-:-:S09]  /*0f70*/  UMOV UR5, URZ ;  /* 0x0000003f00057c82 */ /* 0x000fd20008000000 */
.L_x_101:
[----:B01----:R-:W-:Y:S01]  /*0f80*/  LOP3.LUT R6, R2, 0x80, RZ, 0xc0, !PT ;  /* 0x0000008002067812 */ /* 0x003fe200078ec0ff */
[----:B------:R-:W0:Y:S01]  /*0f90*/  S2UR UR13, SR_CgaCtaId ;  /* 0x00000000000d79c3 */ /* 0x000e220000008800 */
[----:B------:R-:W-:Y:S01]  /*0fa0*/  UMOV UR12, 0x400 ;  /* 0x00000400000c7882 */ /* 0x000fe20000000000 */
[----:B------:R-:W-:Y:S01]  /*0fb0*/  UMOV UR6, URZ ;  /* 0x0000003f00067c82 */ /* 0x000fe20008000000 */
[----:B------:R-:W-:Y:S01]  /*0fc0*/  SHF.R.U32.HI R6, RZ, 0x7, R6 ;  /* 0x00000007ff067819 */ /* 0x000fe20000011606 */
[----:B------:R-:W-:Y:S01]  /*0fd0*/  UMOV UR7, URZ ;  /* 0x0000003f00077c82 */ /* 0x000fe20008000000 */
[----:B------:R-:W-:Y:S01]  /*0fe0*/  UMOV UR18, UR5 ;  /* 0x0000000500127c82 */ /* 0x000fe20008000000 */
[----:B------:R-:W-:Y:S01]  /*0ff0*/  CS2R R14, SRZ ;  /* 0x00000000000e7805 */ /* 0x000fe2000001ff00 */
[----:B---3--:R-:W-:Y:S01]  /*1000*/  IMAD.MOV.U32 R11, RZ, RZ, RZ ;  /* 0x000000ffff0b7224 */ /* 0x008fe200078e00ff */
[----:B------:R-:W1:Y:S01]  /*1010*/  LDC R7, c[0x0][0x28c] ;  /* 0x0000a300ff077b82 */ /* 0x000e620000000800 */
[----:B------:R-:W3:Y:S01]  /*1020*/  SHFL.IDX PT, R6, R6, RZ, 0x1f ;  /* 0x00001fff06067589 */ /* 0x000ee200000e0000 */
[----:B------:R-:W-:-:S02]  /*1030*/  CS2R R18, SRZ ;  /* 0x0000000000127805 */ /* 0x000fc4000001ff00 */
[----:B------:R-:W-:Y:S02]  /*1040*/  CS2R R20, SRZ ;  /* 0x0000000000147805 */ /* 0x000fe4000001ff00 */
[----:B------:R-:W-:Y:S02]  /*1050*/  CS2R R22, SRZ ;  /* 0x0000000000167805 */ /* 0x000fe4000001ff00 */
[----:B------:R-:W-:Y:S02]  /*1060*/  CS2R R56, SRZ ;  /* 0x0000000000387805 */ /* 0x000fe4000001ff00 */
[----:B------:R-:W-:Y:S02]  /*1070*/  CS2R R58, SRZ ;  /* 0x00000000003a7805 */ /* 0x000fe4000001ff00 */
[----:B------:R-:W-:Y:S02]  /*1080*/  CS2R R60, SRZ ;  /* 0x00000000003c7805 */ /* 0x000fe4000001ff00 */
[----:B------:R-:W-:-:S02]  /*1090*/  CS2R R62, SRZ ;  /* 0x00000000003e7805 */ /* 0x000fc4000001ff00 */
[----:B------:R-:W-:Y:S02]  /*10a0*/  CS2R R64, SRZ ;  /* 0x0000000000407805 */ /* 0x000fe4000001ff00 */
[----:B------:R-:W-:Y:S01]  /*10b0*/  CS2R R66, SRZ ;  /* 0x0000000000427805 */ /* 0x000fe2000001ff00 */
[----:B------:R-:W-:Y:S01]  /*10c0*/  IMAD.MOV.U32 R68, RZ, RZ, RZ ;  /* 0x000000ffff447224 */ /* 0x000fe200078e00ff */
[----:B------:R-:W-:Y:S02]  /*10d0*/  CS2R R70, SRZ ;  /* 0x0000000000467805 */ /* 0x000fe4000001ff00 */
[----:B------:R-:W-:Y:S02]  /*10e0*/  CS2R R72, SRZ ;  /* 0x0000000000487805 */ /* 0x000fe4000001ff00 */
[----:B------:R-:W-:Y:S02]  /*10f0*/  CS2R R74, SRZ ;  /* 0x00000000004a7805 */ /* 0x000fe4000001ff00 */
[----:B------:R-:W-:-:S02]  /*1100*/  CS2R R76, SRZ ;  /* 0x00000000004c7805 */ /* 0x000fc4000001ff00 */
[----:B------:R-:W-:Y:S01]  /*1110*/  CS2R R78, SRZ ;  /* 0x00000000004e7805 */ /* 0x000fe2000001ff00 */
[----:B------:R-:W-:Y:S01]  /*1120*/  IMAD.U32 R9, RZ, RZ, UR4 ;  /* 0x00000004ff097e24 */ /* 0x000fe2000f8e00ff */
[----:B------:R-:W-:Y:S02]  /*1130*/  CS2R R24, SRZ ;  /* 0x0000000000187805 */ /* 0x000fe4000001ff00 */
[----:B------:R-:W-:Y:S02]  /*1140*/  CS2R R26, SRZ ;  /* 0x00000000001a7805 */ /* 0x000fe4000001ff00 */
[----:B------:R-:W-:Y:S02]  /*1150*/  CS2R R28, SRZ ;  /* 0x00000000001c7805 */ /* 0x000fe4000001ff00 */
[----:B------:R-:W-:Y:S02]  /*1160*/  CS2R R30, SRZ ;  /* 0x00000000001e7805 */ /* 0x000fe4000001ff00 */
[----:B------:R-:W-:-:S02]  /*1170*/  CS2R R32, SRZ ;  /* 0x0000000000207805 */ /* 0x000fc4000001ff00 */
[----:B------:R-:W-:Y:S02]  /*1180*/  CS2R R34, SRZ ;  /* 0x0000000000227805 */ /* 0x000fe4000001ff00 */
[----:B-1----:R-:W-:Y:S02]  /*1190*/  ISETP.GE.AND P0, PT, R7, 0x1, PT ;  /* 0x000000010700780c */ /* 0x002fe40003f06270 */
[----:B------:R-:W-:Y:S02]  /*11a0*/  CS2R R36, SRZ ;  /* 0x0000000000247805 */ /* 0x000fe4000001ff00 */
[----:B---3--:R-:W-:Y:S02]  /*11b0*/  R2UR UR8, R6 ;  /* 0x00000000060872ca */ /* 0x008fe400000e0000 */
[----:B------:R-:W-:Y:S02]  /*11c0*/  CS2R R38, SRZ ;  /* 0x0000000000267805 */ /* 0x000fe4000001ff00 */
[----:B------:R-:W-:-:S02]  /*11d0*/  CS2R R40, SRZ ;  /* 0x0000000000287805 */ /* 0x000fc4000001ff00 */
[----:B------:R-:W-:Y:S02]  /*11e0*/  CS2R R42, SRZ ;  /* 0x00000000002a7805 */ /* 0x000fe4000001ff00 */
[----:B------:R-:W-:Y:S02]  /*11f0*/  CS2R R44, SRZ ;  /* 0x00000000002c7805 */ /* 0x000fe4000001ff00 */
[----:B------:R-:W-:Y:S02]  /*1200*/  CS2R R46, SRZ ;  /* 0x00000000002e7805 */ /* 0x000fe4000001ff00 */
[----:B------:R-:W-:Y:S02]  /*1210*/  CS2R R48, SRZ ;  /* 0x0000000000307805 */ /* 0x000fe4000001ff00 */
[----:B------:R-:W-:Y:S02]  /*1220*/  CS2R R50, SRZ ;  /* 0x0000000000327805 */ /* 0x000fe4000001ff00 */
[----:B------:R-:W-:-:S02]  /*1230*/  CS2R R52, SRZ ;  /* 0x0000000000347805 */ /* 0x000fc4000001ff00 */
[----:B------:R-:W-:Y:S01]  /*1240*/  CS2R R54, SRZ ;  /* 0x0000000000367805 */ /* 0x000fe2000001ff00 */
[----:B------:R-:W-:-:S04]  /*1250*/  ULEA.HI UR10, UR8, UR8, URZ, 0x1 ;  /* 0x00000008080a7291 */ /* 0x000fc8000f8f083f */
[----:B------:R-:W-:Y:S02]  /*1260*/  ULOP3.LUT UR11, UR10, 0x7fffe, URZ, 0xc0, !UPT ;  /* 0x0007fffe0a0b7892 */ /* 0x000fe4000f8ec03f */
[----:B0-----:R-:W-:Y:S02]  /*1270*/  ULEA UR10, UR13, UR12, 0x18 ;  /* 0x0000000c0d0a7291 */ /* 0x001fe4000f8ec03f */
[----:B------:R-:W-:-:S03]  /*1280*/  UIADD3 UR11, UR8, -UR11, URZ ;  /* 0x8000000b080b7290 */ /* 0x000fc6000fffe03f */
[----:B------:R-:W-:Y:S01]  /*1290*/  UMOV UR8, URZ ;  /* 0x0000003f00087c82 */ /* 0x000fe20008000000 */
[----:B------:R-:W-:-:S04]  /*12a0*/  ULEA UR11, UR11, UR10, 0xd ;  /* 0x0000000a0b0b7291 */ /* 0x000fc8000f8e683f */
[----:B------:R-:W-:-:S04]  /*12b0*/  UIADD3 UR11, UR11, 0x180, URZ ;  /* 0x000001800b0b7890 */ /* 0x000fc8000fffe03f */
[----:B------:R-:W-:-:S04]  /*12c0*/  USHF.R.U32.HI UR11, URZ, 0x4, UR11 ;  /* 0x000000043f0b7899 */ /* 0x000fc8000801160b */
[----:B------:R-:W-:Y:S01]  /*12d0*/  ULOP3.LUT UR11, UR11, 0x3fff, URZ, 0xc0, !UPT ;  /* 0x00003fff0b0b7892 */ /* 0x000fe2000f8ec03f */
[----:B-----5:R-:W-:Y:S11]  /*12e0*/  @!P0 BRA `(.L_x_13) ;  /* 0x0000000400a08947 */ /* 0x020ff60003800000 */
[----:B------:R-:W-:-:S13]  /*12f0*/  ISETP.NE.AND P1, PT, R80, 0x3, PT ;  /* 0x000000035000780c */ /* 0x000fda0003f25270 */
[----:B------:R-:W-:Y:S05]  /*1300*/  @!P1 BRA `(.L_x_14) ;  /* 0x0000000000049947 */ /* 0x000fea0003800000 */
[----:B------:R-:W-:Y:S01]  /*1310*/  BPT.TRAP 0x1 ;  /* 0x000000040000795c */ /* 0x000fe20000300000 */
.L_x_14:
[----:B------:R-:W-:Y:S01]  /*1320*/  ULEA UR6, UR5, UR10, 0x3 ;  /* 0x0000000a05067291 */ /* 0x000fe2000f8e183f */
[----:B------:R-:W-:-:S05]  /*1330*/  IMAD.U32 R6, RZ, RZ, UR4 ;  /* 0x00000004ff067e24 */ /* 0x000fca000f8e00ff */
[----:B------:R-:W-:-:S04]  /*1340*/  SHF.L.U32 R6, R6, 0x1f, RZ ;  /* 0x0000001f06067819 */ /* 0x000fc800000006ff */
[----:B------:R0:W1:Y:S01]  /*1350*/  SYNCS.PHASECHK.TRANS64.TRYWAIT P0, [UR6], R6 ;  /* 0x00000006ff0075a7 */ /* 0x0000620008000146 */
[----:B------:R-:W-:Y:S05]  /*1360*/  @!P1 BRA `(.L_x_15) ;  /* 0x0000000000049947 */ /* 0x000fea0003800000 */
[----:B------:R-:W-:Y:S01]  /*1370*/  BPT.TRAP 0x1 ;  /* 0x000000040000795c */ /* 0x000fe20000300000 */
.L_x_15:
[----:B-1----:R-:W-:Y:S05]  /*1380*/  @P0 BRA `(.L_x_16) ;  /* 0x0000000000080947 */ /* 0x002fea0003800000 */
[----:B------:R-:W1:Y:S02]  /*1390*/  SYNCS.PHASECHK.TRANS64.TRYWAIT P0, [UR6], R6 ;  /* 0x00000006ff0075a7 */ /* 0x000e640008000146 */
[----:B-1----:R-:W-:Y:S05]  /*13a0*/  @!P0 BRA `(.L_x_17) ;  /* 0x0000005400f88947 */ /* 0x002fea0003800000 */
.L_x_16:
[----:B------:R-:W-:Y:S01]  /*13b0*/  UIADD3 UR6, UR10, 0x18180, URZ ;  /* 0x000181800a067890 */ /* 0x000fe2000fffe03f */
[----:B------:R-:W-:Y:S01]  /*13c0*/  WARPGROUP.ARRIVE ;  /* 0x00000000000079c5 */ /* 0x000fe20000000000 */
[----:B------:R-:W-:Y:S01]  /*13d0*/  ULOP3.LUT UR8, UR11, 0x10000, URZ, 0xfc, !UPT ;  /* 0x000100000b087892 */ /* 0x000fe2000f8efc3f */
[----:B------:R-:W-:Y:S01]  /*13e0*/  CS2R R14, SRZ ;  /* 0x00000000000e7805 */ /* 0x000fe2000001ff00 */
[----:B------:R-:W-:Y:S01]  /*13f0*/  USHF.R.U32.HI UR6, URZ, 0x4, UR6 ;  /* 0x000000043f067899 */ /* 0x000fe20008011606 */
[----:B------:R-:W-:Y:S01]  /*1400*/  IMAD.MOV.U32 R11, RZ, RZ, RZ ;  /* 0x000000ffff0b7224 */ /* 0x000fe200078e00ff */
[----:B------:R-:W-:Y:S01]  /*1410*/  UMOV UR13, 0x40000040 ;  /* 0x40000040000d7882 */ /* 0x000fe20000000000 */
[----:B------:R-:W-:Y:S01]  /*1420*/  UMOV UR15, 0x40000040 ;  /* 0x40000040000f7882 */ /* 0x000fe20000000000 */
[----:B------:R-:W-:Y:S01]  /*1430*/  ULOP3.LUT UR6, UR6, 0x3fff, URZ, 0xc0, !UPT ;  /* 0x00003fff06067892 */ /* 0x000fe2000f8ec03f */
[----:B------:R-:W-:Y:S02]  /*1440*/  CS2R R18, SRZ ;  /* 0x0000000000127805 */ /* 0x000fe4000001ff00 */
[----:B------:R-:W-:-:S02]  /*1450*/  CS2R R20, SRZ ;  /* 0x0000000000147805 */ /* 0x000fc4000001ff00 */
[----:B------:R-:W-:Y:S01]  /*1460*/  CS2R R22, SRZ ;  /* 0x0000000000167805 */ /* 0x000fe2000001ff00 */
[----:B------:R-:W-:Y:S01]  /*1470*/  ULOP3.LUT UR7, UR6, 0x10000, URZ, 0xfc, !UPT ;  /* 0x0001000006077892 */ /* 0x000fe2000f8efc3f */
[----:B------:R-:W-:Y:S01]  /*1480*/  CS2R R56, SRZ ;  /* 0x0000000000387805 */ /* 0x000fe2000001ff00 */
[----:B------:R-:W-:Y:S01]  /*1490*/  ULEA UR6, UR5, UR8, 0xa ;  /* 0x0000000805067291 */ /* 0x000fe2000f8e503f */
[----:B------:R-:W-:Y:S01]  /*14a0*/  CS2R R58, SRZ ;  /* 0x00000000003a7805 */ /* 0x000fe2000001ff00 */
[----:B------:R-:W-:Y:S01]  /*14b0*/  ULEA UR7, UR5, UR7, 0x9 ;  /* 0x0000000705077291 */ /* 0x000fe2000f8e483f */
[----:B------:R-:W-:Y:S02]  /*14c0*/  CS2R R60, SRZ ;  /* 0x00000000003c7805 */ /* 0x000fe4000001ff00 */
[----:B------:R-:W-:Y:S02]  /*14d0*/  CS2R R62, SRZ ;  /* 0x00000000003e7805 */ /* 0x000fe4000001ff00 */
[----:B------:R-:W-:-:S02]  /*14e0*/  CS2R R64, SRZ ;  /* 0x0000000000407805 */ /* 0x000fc4000001ff00 */
[----:B------:R-:W-:Y:S01]  /*14f0*/  CS2R R66, SRZ ;  /* 0x0000000000427805 */ /* 0x000fe2000001ff00 */
[----:B------:R-:W-:Y:S01]  /*1500*/  UMOV UR12, UR6 ;  /* 0x00000006000c7c82 */ /* 0x000fe20008000000 */
[----:B------:R-:W-:Y:S01]  /*1510*/  IMAD.MOV.U32 R68, RZ, RZ, RZ ;  /* 0x000000ffff447224 */ /* 0x000fe200078e00ff */
[----:B------:R-:W-:Y:S01]  /*1520*/  UMOV UR14, UR7 ;  /* 0x00000007000e7c82 */ /* 0x000fe20008000000 */
[----:B------:R-:W-:Y:S01]  /*1530*/  CS2R R70, SRZ ;  /* 0x0000000000467805 */ /* 0x000fe2000001ff00 */
[----:B------:R-:W-:Y:S01]  /*1540*/  QGMMA.64x64x32.F32.E5M2.E5M2 R24, gdesc[UR12], RZ, !UPT ;  /* 0x00e000000c1879f3 */ /* 0x000fe2000c7038ff */
[----:B------:R-:W-:Y:S01]  /*1550*/  UIADD3 UR12, UR6, 0x2, URZ ;  /* 0x00000002060c7890 */ /* 0x000fe2000fffe03f */
[----:B------:R-:W-:Y:S01]  /*1560*/  CS2R R72, SRZ ;  /* 0x0000000000487805 */ /* 0x000fe2000001ff00 */
[----:B------:R-:W-:Y:S01]  /*1570*/  UIADD3 UR14, UR7, 0x2, URZ ;  /* 0x00000002070e7890 */ /* 0x000fe2000fffe03f */
[----:B------:R-:W-:Y:S01]  /*1580*/  CS2R R74, SRZ ;  /* 0x00000000004a7805 */ /* 0x000fe2000001ff00 */
[----:B------:R-:W-:Y:S01]  /*1590*/  UMOV UR13, 0x40000040 ;  /* 0x40000040000d7882 */ /* 0x000fe20000000000 */
[----:B------:R-:W-:Y:S01]  /*15a0*/  UMOV UR15, 0x40000040 ;  /* 0x40000040000f7882 */ /* 0x000fe20000000000 */
[----:B------:R-:W-:-:S02]  /*15b0*/  CS2R R76, SRZ ;  /* 0x00000000004c7805 */ /* 0x000fc4000001ff00 */
[----:B------:R-:W-:-:S03]  /*15c0*/  CS2R R78, SRZ ;  /* 0x00000000004e7805 */ /* 0x000fc6000001ff00 */
[----:B------:R-:W-:Y:S01]  /*15d0*/  QGMMA.64x64x32.F32.E5M2.E5M2 R24, gdesc[UR12], R24 ;  /* 0x00e000000c1879f3 */ /* 0x000fe20008703818 */
[----:B------:R-:W-:Y:S02]  /*15e0*/  UIADD3 UR12, UR6, 0x4, URZ ;  /* 0x00000004060c7890 */ /* 0x000fe4000fffe03f */
[----:B------:R-:W-:Y:S01]  /*15f0*/  UIADD3 UR14, UR7, 0x4, URZ ;  /* 0x00000004070e7890 */ /* 0x000fe2000fffe03f */
[----:B------:R-:W-:Y:S01]  /*1600*/  UMOV UR13, 0x40000040 ;  /* 0x40000040000d7882 */ /* 0x000fe20000000000 */
[----:B------:R-:W-:-:S07]  /*1610*/  UMOV UR15, 0x40000040 ;  /* 0x40000040000f7882 */ /* 0x000fce0000000000 */
[----:B------:R-:W-:Y:S01]  /*1620*/  QGMMA.64x64x32.F32.E5M2.E5M2 R24, gdesc[UR12], R24 ;  /* 0x00e000000c1879f3 */ /* 0x000fe20008703818 */
[----:B------:R-:W-:Y:S02]  /*1630*/  UIADD3 UR14, UR7, 0x6, URZ ;  /* 0x00000006070e7890 */ /* 0x000fe4000fffe03f */
[----:B------:R-:W-:Y:S01]  /*1640*/  UIADD3 UR12, UR6, 0x6, URZ ;  /* 0x00000006060c7890 */ /* 0x000fe2000fffe03f */
[----:B------:R-:W-:Y:S01]  /*1650*/  ULDC UR7, c[0x0][0x50c] ;  /* 0x0001430000077ab9 */ /* 0x000fe20000000800 */
[----:B------:R-:W-:Y:S01]  /*1660*/  UMOV UR13, 0x40000040 ;  /* 0x40000040000d7882 */ /* 0x000fe20000000000 */
[----:B------:R-:W-:Y:S01]  /*1670*/  UISETP.NE.AND UP0, UPT, UR7, 0x4, UPT ;  /* 0x000000040700788c */ /* 0x000fe2000bf05270 */
[----:B------:R-:W-:Y:S01]  /*1680*/  UMOV UR15, 0x40000040 ;  /* 0x40000040000f7882 */ /* 0x000fe20000000000 */
[----:B------:R-:W-:Y:S02]  /*1690*/  UMOV UR6, 0x4 ;  /* 0x0000000400067882 */ /* 0x000fe40000000000 */
[----:B------:R-:W-:-:S06]  /*16a0*/  USEL UR7, URZ, 0x1, UP0 ;  /* 0x000000013f077887 */ /* 0x000fcc0008000000 */
[----:B------:R-:W-:Y:S01]  /*16b0*/  ISETP.NE.AND P0, PT, RZ, UR7, PT ;  /* 0x00000007ff007c0c */ /* 0x000fe2000bf05270 */
[----:B------:R-:W-:-:S12]  /*16c0*/  QGMMA.64x64x32.F32.E5M2.E5M2 R24, gdesc[UR12], R24, gsb0 ;  /* 0x00e000000c1879f3 */ /* 0x000fd80008003818 */
[----:B------:R-:W-:Y:S05]  /*16d0*/  @!P0 BRA `(.L_x_18) ;  /* 0x0000000000888947 */ /* 0x000fea0003800000 */
[----:B------:R-:W-:Y:S02]  /*16e0*/  WARPGROUP.DEPBAR.LE gsb0, 0x0 ;  /* 0x00008000000079c5 */ /* 0x000fe40000010000 */
[----:B------:R-:W-:-:S01]  /*16f0*/  FADD R79, RZ, R24 ;  /* 0x00000018ff4f7221 */ /* 0x000fc20000000000 */
[----:B------:R-:W-:Y:S01]  /*1700*/  FADD R78, RZ, R25 ;  /* 0x00000019ff4e7221 */ /* 0x000fe20000000000 */
        /* <DEDUP_REMOVED lines=30> */
[----:B------:R-:W-:-:S06]  /*18f0*/  UMOV UR6, URZ ;  /* 0x0000003f00067c82 */ /* 0x000fcc0008000000 */
.L_x_18:
[----:B------:R-:W-:-:S04]  /*1900*/  UIADD3 UR18, UR5, 0x1, URZ ;  /* 0x0000000105127890 */ /* 0x000fc8000fffe03f */
[----:B------:R-:W-:-:S04]  /*1910*/  UISETP.NE.AND UP0, UPT, UR18, 0x6, UPT ;  /* 0x000000061200788c */ /* 0x000fc8000bf05270 */
[----:B------:R-:W-:Y:S02]  /*1920*/  USEL UR8, URZ, 0x1, UP0 ;  /* 0x000000013f087887 */ /* 0x000fe40008000000 */
[----:B------:R-:W-:Y:S02]  /*1930*/  USEL UR18, UR18, URZ, UP0 ;  /* 0x0000003f12127287 */ /* 0x000fe40008000000 */
[----:B------:R-:W-:-:S06]  /*1940*/  ULOP3.LUT UR8, UR4, UR8, URZ, 0x3c, !UPT ;  /* 0x0000000804087292 */ /* 0x000fcc000f8e3c3f */
[----:B------:R-:W-:Y:S01]  /*1950*/  IMAD.U32 R9, RZ, RZ, UR8 ;  /* 0x00000008ff097e24 */ /* 0x000fe2000f8e00ff */
[----:B------:R-:W-:-:S06]  /*1960*/  UMOV UR8, 0x1 ;  /* 0x0000000100087882 */ /* 0x000fcc0000000000 */
.L_x_13:
[----:B------:R-:W-:-:S04]  /*1970*/  UISETP.LT.AND UP0, UPT, UR9, 0x1, UPT ;  /* 0x000000010900788c */ /* 0x000fc8000bf01270 */
[----:B------:R-:W-:-:S04]  /*1980*/  USEL UR12, UR9, 0x1, UP0 ;  /* 0x00000001090c7887 */ /* 0x000fc80008000000 */
[----:B------:R-:W-:-:S04]  /*1990*/  UIADD3 UR12, UR9, -UR12, URZ ;  /* 0x8000000c090c7290 */ /* 0x000fc8000fffe03f */
[----:B------:R-:W-:-:S06]  /*19a0*/  UISETP.GE.AND UP0, UPT, UR12, 0x1, UPT ;  /* 0x000000010c00788c */ /* 0x000fcc000bf06270 */
[----:B------:R-:W-:-:S13]  /*19b0*/  PLOP3.LUT P0, PT, PT, PT, UP0, 0x80, 0x0 ;  /* 0x000000000000781c */ /* 0x000fda0003f0f008 */
[----:B------:R-:W-:Y:S05]  /*19c0*/  @!P0 BRA `(.L_x_19) ;  /* 0x0000000400b48947 */ /* 0x000fea0003800000 */
[----:B01----:R-:W-:Y:S01]  /*19d0*/  IMAD.U32 R6, RZ, RZ, UR12 ;  /* 0x0000000cff067e24 */ /* 0x003fe2000f8e00ff */
[----:B------:R-:W-:Y:S01]  /*19e0*/  UMOV UR19, UR5 ;  /* 0x0000000500137c82 */ /* 0x000fe20008000000 */
[----:B------:R-:W-:-:S05]  /*19f0*/  ULDC UR20, c[0x0][0x50c] ;  /* 0x0001430000147ab9 */ /* 0x000fca0000000800 */
.L_x_27:
[----:B------:R-:W-:-:S13]  /*1a00*/  ISETP.NE.AND P1, PT, R80, 0x3, PT ;  /* 0x000000035000780c */ /* 0x000fda0003f25270 */
[----:B01----:R-:W-:Y:S05]  /*1a10*/  @!P1 BRA `(.L_x_20) ;  /* 0x0000000000049947 */ /* 0x003fea0003800000 */
[----:B------:R-:W-:Y:S01]  /*1a20*/  BPT.TRAP 0x1 ;  /* 0x000000040000795c */ /* 0x000fe20000300000 */
.L_x_20:
[----:B------:R-:W0:Y:S01]  /*1a30*/  S2UR UR12, SR_CgaCtaId ;  /* 0x00000000000c79c3 */ /* 0x000e220000008800 */
[----:B------:R-:W-:Y:S01]  /*1a40*/  UMOV UR10, 0x400 ;  /* 0x00000400000a7882 */ /* 0x000fe20000000000 */
[----:B------:R-:W-:Y:S01]  /*1a50*/  SHF.L.U32 R7, R9, 0x1f, RZ ;  /* 0x0000001f09077819 */ /* 0x000fe200000006ff */
[----:B0-----:R-:W-:-:S04]  /*1a60*/  ULEA UR10, UR12, UR10, 0x18 ;  /* 0x0000000a0c0a7291 */ /* 0x001fc8000f8ec03f */
[----:B------:R-:W-:-:S09]  /*1a70*/  ULEA UR12, UR18, UR10, 0x3 ;  /* 0x0000000a120c7291 */ /* 0x000fd2000f8e183f */
[----:B------:R0:W1:Y:S01]  /*1a80*/  SYNCS.PHASECHK.TRANS64.TRYWAIT P0, [UR12], R7 ;  /* 0x00000007ff0075a7 */ /* 0x000062000800014c */
[----:B------:R-:W-:Y:S05]  /*1a90*/  @!P1 BRA `(.L_x_21) ;  /* 0x0000000000049947 */ /* 0x000fea0003800000 */
[----:B------:R-:W-:Y:S01]  /*1aa0*/  BPT.TRAP 0x1 ;  /* 0x000000040000795c */ /* 0x000fe20000300000 */
.L_x_21:
[----:B-1----:R-:W-:Y:S05]  /*1ab0*/  @P0 BRA `(.L_x_22) ;  /* 0x0000000000080947 */ /* 0x002fea0003800000 */
[----:B------:R-:W1:Y:S02]  /*1ac0*/  SYNCS.PHASECHK.TRANS64.TRYWAIT P0, [UR12], R7 ;  /* 0x00000007ff0075a7 */ /* 0x000e64000800014c */
[----:B-1----:R-:W-:Y:S05]  /*1ad0*/  @!P0 BRA `(.L_x_23) ;  /* 0x0000005000448947 */ /* 0x002fea0003800000 */
.L_x_22:
[----:B------:R-:W-:Y:S01]  /*1ae0*/  UIADD3 UR12, UR10, 0x18180, URZ ;  /* 0x000181800a0c7890 */ /* 0x000fe2000fffe03f */
[----:B------:R-:W-:Y:S01]  /*1af0*/  WARPGROUP.ARRIVE ;  /* 0x00000000000079c5 */ /* 0x000fe20000000000 */
[----:B------:R-:W-:Y:S02]  /*1b00*/  UISETP.NE.AND UP0, UPT, UR7, URZ, UPT ;  /* 0x0000003f0700728c */ /* 0x000fe4000bf05270 */
[----:B------:R-:W-:Y:S02]  /*1b10*/  USHF.R.U32.HI UR12, URZ, 0x4, UR12 ;  /* 0x000000043f0c7899 */ /* 0x000fe4000801160c */
[----:B------:R-:W-:Y:S02]  /*1b20*/  USEL UR8, UR8, URZ, !UP0 ;  /* 0x0000003f08087287 */ /* 0x000fe4000c000000 */
[----:B------:R-:W-:Y:S02]  /*1b30*/  ULOP3.LUT UR12, UR12, 0x3fff, URZ, 0xc0, !UPT ;  /* 0x00003fff0c0c7892 */ /* 0x000fe4000f8ec03f */
[----:B------:R-:W-:-:S02]  /*1b40*/  UISETP.NE.U32.AND UP0, UPT, UR8, URZ, UPT ;  /* 0x0000003f0800728c */ /* 0x000fc4000bf05070 */
[----:B------:R-:W-:Y:S02]  /*1b50*/  ULOP3.LUT UR7, UR11, 0x10000, URZ, 0xfc, !UPT ;  /* 0x000100000b077892 */ /* 0x000fe4000f8efc3f */
[----:B------:R-:W-:Y:S02]  /*1b60*/  ULOP3.LUT UR8, UR12, 0x10000, URZ, 0xfc, !UPT ;  /* 0x000100000c087892 */ /* 0x000fe4000f8efc3f */
[----:B------:R-:W-:Y:S02]  /*1b70*/  ULEA UR7, UR18, UR7, 0xa ;  /* 0x0000000712077291 */ /* 0x000fe4000f8e503f */
[----:B------:R-:W-:Y:S01]  /*1b80*/  ULEA UR8, UR18, UR8, 0x9 ;  /* 0x0000000812087291 */ /* 0x000fe2000f8e483f */
[----:B------:R-:W-:Y:S01]  /*1b90*/  UMOV UR13, 0x40000040 ;  /* 0x40000040000d7882 */ /* 0x000fe20000000000 */
[----:B------:R-:W-:Y:S01]  /*1ba0*/  UMOV UR15, 0x40000040 ;  /* 0x40000040000f7882 */ /* 0x000fe20000000000 */
[----:B------:R-:W-:Y:S02]  /*1bb0*/  UIADD3 UR6, UR6, 0x4, URZ ;  /* 0x0000000406067890 */ /* 0x000fe4000fffe03f */
[----:B------:R-:W-:-:S02]  /*1bc0*/  UMOV UR12, UR7 ;  /* 0x00000007000c7c82 */ /* 0x000fc40008000000 */
[----:B------:R-:W-:Y:S02]  /*1bd0*/  UMOV UR14, UR8 ;  /* 0x00000008000e7c82 */ /* 0x000fe40008000000 */
[----:B------:R-:W-:Y:S01]  /*1be0*/  QGMMA.64x64x32.F32.E5M2.E5M2 R24, gdesc[UR12], R24, UP0 ;  /* 0x00e000000c1879f3 */ /* 0x000fe2000bf03818 */
[----:B------:R-:W-:Y:S02]  /*1bf0*/  UIADD3 UR12, UR7, 0x2, URZ ;  /* 0x00000002070c7890 */ /* 0x000fe4000fffe03f */
[----:B------:R-:W-:Y:S01]  /*1c00*/  UIADD3 UR14, UR8, 0x2, URZ ;  /* 0x00000002080e7890 */ /* 0x000fe2000fffe03f */
[----:B------:R-:W-:Y:S01]  /*1c10*/  UMOV UR13, 0x40000040 ;  /* 0x40000040000d7882 */ /* 0x000fe20000000000 */
[----:B------:R-:W-:Y:S01]  /*1c20*/  UMOV UR15, 0x40000040 ;  /* 0x40000040000f7882 */ /* 0x000fe20000000000 */
[----:B------:R-:W-:-:S06]  /*1c30*/  UISETP.NE.AND UP0, UPT, UR6, UR20, UPT ;  /* 0x000000140600728c */ /* 0x000fcc000bf05270 */
        /* <DEDUP_REMOVED lines=8> */
[----:B------:R-:W-:Y:S01]  /*1cc0*/  UMOV UR13, 0x40000040 ;  /* 0x40000040000d7882 */ /* 0x000fe20000000000 */
[----:B------:R-:W-:Y:S01]  /*1cd0*/  UMOV UR15, 0x40000040 ;  /* 0x40000040000f7882 */ /* 0x000fe20000000000 */
[----:B------:R-:W-:-:S06]  /*1ce0*/  USEL UR7, URZ, 0x1, UP0 ;  /* 0x000000013f077887 */ /* 0x000fcc0008000000 */
[----:B------:R-:W-:Y:S01]  /*1cf0*/  ISETP.NE.AND P0, PT, RZ, UR7, PT ;  /* 0x00000007ff007c0c */ /* 0x000fe2000bf05270 */
[----:B------:R-:W-:Y:S03]  /*1d00*/  QGMMA.64x64x32.F32.E5M2.E5M2 R24, gdesc[UR12], R24, gsb0 ;  /* 0x00e000000c1879f3 */ /* 0x000fe60008003818 */
[----:B------:R-:W-:-:S09]  /*1d10*/  WARPGROUP.DEPBAR.LE gsb0, 0x1 ;  /* 0x00008000000079c5 */ /* 0x000fd20000010100 */
[----:B------:R-:W-:Y:S05]  /*1d20*/  @!P0 BRA `(.L_x_24) ;  /* 0x0000000000888947 */ /* 0x000fea0003800000 */
[----:B------:R-:W-:Y:S02]  /*1d30*/  WARPGROUP.DEPBAR.LE gsb0, 0x0 ;  /* 0x00008000000079c5 */ /* 0x000fe40000010000 */
[----:B------:R-:W-:-:S01]  /*1d40*/  FADD R79, R24, R79 ;  /* 0x0000004f184f7221 */ /* 0x000fc20000000000 */
[----:B------:R-:W-:Y:S01]  /*1d50*/  FADD R78, R25, R78 ;  /* 0x0000004e194e7221 */ /* 0x000fe20000000000 */
        /* <DEDUP_REMOVED lines=30> */
[----:B------:R-:W-:-:S06]  /*1f40*/  UMOV UR6, URZ ;  /* 0x0000003f00067c82 */ /* 0x000fcc0008000000 */
.L_x_24:
[----:B------:R-:W-:Y:S05]  /*1f50*/  @!P1 BRA `(.L_x_25) ;  /* 0x0000000000049947 */ /* 0x000fea0003800000 */
[----:B------:R-:W-:Y:S01]  /*1f60*/  BPT.TRAP 0x1 ;  /* 0x000000040000795c */ /* 0x000fe20000300000 */
.L_x_25:
[----:B------:R-:W-:Y:S01]  /*1f70*/  ULEA UR8, UR19, UR10, 0x3 ;  /* 0x0000000a13087291 */ /* 0x000fe2000f8e183f */
[----:B------:R-:W-:-:S03]  /*1f80*/  ISETP.GT.U32.AND P0, PT, R4, 0x1, PT ;  /* 0x000000010400780c */ /* 0x000fc60003f04070 */
[----:B------:R-:W-:-:S04]  /*1f90*/  UIADD3 UR8, UR8, 0x30, URZ ;  /* 0x0000003008087890 */ /* 0x000fc8000fffe03f */
[----:B------:R-:W-:-:S09]  /*1fa0*/  UPRMT UR8, URZ, 0x654, UR8 ;  /* 0x000006543f087896 */ /* 0x000fd20008000008 */
[----:B------:R-:W-:Y:S01]  /*1fb0*/  SYNCS.ARRIVE.TRANS64.RED.A1T0 RZ, [UR8], RZ ;  /* 0x000000ffffff79a7 */ /* 0x000fe20008100408 */
[----:B------:R-:W-:Y:S05]  /*1fc0*/  @P0 BRA `(.L_x_26) ;  /* 0x0000000000040947 */ /* 0x000fea0003800000 */
[----:B------:R-:W-:Y:S01]  /*1fd0*/  BPT.TRAP 0x1 ;  /* 0x000000040000795c */ /* 0x000fe20000300000 */
.L_x_26:
[----:B------:R-:W-:Y:S01]  /*1fe0*/  UIADD3 UR18, UR18, 0x1, URZ ;  /* 0x0000000112127890 */ /* 0x000fe2000fffe03f */
[C---:B------:R-:W-:Y:S01]  /*1ff0*/  ISETP.GT.AND P0, PT, R6.reuse, 0x1, PT ;  /* 0x000000010600780c */ /* 0x040fe20003f04270 */
[----:B------:R-:W-:Y:S01]  /*2000*/  UIADD3 UR19, UR19, 0x1, URZ ;  /* 0x0000000113137890 */ /* 0x000fe2000fffe03f */
[----:B------:R-:W-:Y:S01]  /*2010*/  VIADD R6, R6, 0xffffffff ;  /* 0xffffffff06067836 */ /* 0x000fe20000000000 */
[----:B------:R-:W-:Y:S02]  /*2020*/  UISETP.NE.AND UP0, UPT, UR18, 0x6, UPT ;  /* 0x000000061200788c */ /* 0x000fe4000bf05270 */
[----:B------:R-:W-:Y:S02]  /*2030*/  UISETP.NE.AND UP1, UPT, UR19, 0x6, UPT ;  /* 0x000000061300788c */ /* 0x000fe4000bf25270 */
[----:B------:R-:W-:Y:S02]  /*2040*/  USEL UR8, URZ, 0x1, UP0 ;  /* 0x000000013f087887 */ /* 0x000fe40008000000 */
[----:B------:R-:W-:-:S02]  /*2050*/  USEL UR18, UR18, URZ, UP0 ;  /* 0x0000003f12127287 */ /* 0x000fc40008000000 */
[----:B------:R-:W-:Y:S02]  /*2060*/  USEL UR19, UR19, URZ, UP1 ;  /* 0x0000003f13137287 */ /* 0x000fe40008800000 */
[----:B------:R-:W-:Y:S01]  /*2070*/  LOP3.LUT R9, R9, UR8, RZ, 0x3c, !PT ;  /* 0x0000000809097c12 */ /* 0x000fe2000f8e3cff */
[----:B------:R-:W-:Y:S01]  /*2080*/  UMOV UR8, 0x1 ;  /* 0x0000000100087882 */ /* 0x000fe20000000000 */
[----:B------:R-:W-:Y:S08]  /*2090*/  @P0 BRA `(.L_x_27) ;  /* 0xfffffff800580947 */ /* 0x000ff0000383ffff */
.L_x_19:
[----:B------:R-:W-:Y:S01]  /*20a0*/  UISETP.NE.AND UP0, UPT, UR6, URZ, UPT ;  /* 0x0000003f0600728c */ /* 0x000fe2000bf05270 */
[----:B01----:R-:W0:Y:S03]  /*20b0*/  LDC R6, c[0x0][0x28c] ;  /* 0x0000a300ff067b82 */ /* 0x003e260000000800 */
[----:B------:R-:W-:-:S06]  /*20c0*/  USEL UR6, URZ, 0x1, !UP0 ;  /* 0x000000013f067887 */ /* 0x000fcc000c000000 */
[----:B------:R-:W-:Y:S02]  /*20d0*/  ISETP.NE.AND P0, PT, RZ, UR6, PT ;  /* 0x00000006ff007c0c */ /* 0x000fe4000bf05270 */
[----:B0-----:R-:W-:-:S11]  /*20e0*/  ISETP.GE.AND P1, PT, R6, 0x1, PT ;  /* 0x000000010600780c */ /* 0x001fd60003f26270 */
[----:B------:R-:W-:Y:S05]  /*20f0*/  @!P0 BRA `(.L_x_28) ;  /* 0x0000000000848947 */ /* 0x000fea0003800000 */
[----:B------:R-:W-:Y:S02]  /*2100*/  WARPGROUP.DEPBAR.LE gsb0, 0x0 ;  /* 0x00008000000079c5 */ /* 0x000fe40000010000 */
[----:B------:R-:W-:Y:S01]  /*2110*/  FADD R79, R24, R79 ;  /* 0x0000004f184f7221 */ /* 0x000fe20000000000 */
        /* <DEDUP_REMOVED lines=30> */
[----:B------:R-:W-:-:S07]  /*2300*/  FADD R14, R14, R55 ;  /* 0x000000370e0e7221 */ /* 0x000fce0000000000 */
.L_x_28:
[----:B------:R-:W-:Y:S02]  /*2310*/  WARPGROUP.DEPBAR.LE gsb0, 0x0 ;  /* 0x00008000000079c5 */ /* 0x000fe40000010000 */
[----:B------:R-:W-:Y:S05]  /*2320*/  @!P1 BRA `(.L_x_29) ;  /* 0x0000000000409947 */ /* 0x000fea0003800000 */
[----:B------:R-:W-:-:S13]  /*2330*/  ISETP.NE.AND P0, PT, R80, 0x3, PT ;  /* 0x000000035000780c */ /* 0x000fda0003f05270 */
[----:B------:R-:W-:Y:S05]  /*2340*/  @!P0 BRA `(.L_x_30) ;  /* 0x0000000000048947 */ /* 0x000fea0003800000 */
[----:B------:R-:W-:Y:S01]  /*2350*/  BPT.TRAP 0x1 ;  /* 0x000000040000795c */ /* 0x000fe20000300000 */
.L_x_30:
[----:B------:R-:W-:Y:S01]  /*2360*/  UISETP.LT.AND UP0, UPT, UR9, 0x1, UPT ;  /* 0x000000010900788c */ /* 0x000fe2000bf01270 */
[----:B------:R-:W-:-:S03]  /*2370*/  ISETP.GT.U32.AND P0, PT, R4, 0x1, PT ;  /* 0x000000010400780c */ /* 0x000fc60003f04070 */
[----:B------:R-:W-:-:S04]  /*2380*/  USEL UR8, UR9, 0x1, UP0 ;  /* 0x0000000109087887 */ /* 0x000fc80008000000 */
[----:B------:R-:W-:-:S04]  /*2390*/  UIADD3 UR8, UR5, UR9, -UR8 ;  /* 0x0000000905087290 */ /* 0x000fc8000fffe808 */
[----:B------:R-:W-:-:S04]  /*23a0*/  UIMAD.WIDE.U32 UR6, UR8, -0x55555555, URZ ;  /* 0xaaaaaaab080678a5 */ /* 0x000fc8000f8e003f */
[----:B------:R-:W-:-:S04]  /*23b0*/  USHF.R.U32.HI UR6, URZ, 0x2, UR7 ;  /* 0x000000023f067899 */ /* 0x000fc80008011607 */
[----:B------:R-:W-:-:S04]  /*23c0*/  UIMAD UR8, UR6, -0x6, UR8 ;  /* 0xfffffffa060878a4 */ /* 0x000fc8000f8e0208 */
[----:B------:R-:W-:-:S04]  /*23d0*/  ULEA UR8, UR8, UR10, 0x3 ;  /* 0x0000000a08087291 */ /* 0x000fc8000f8e183f */
[----:B------:R-:W-:-:S04]  /*23e0*/  UIADD3 UR8, UR8, 0x30, URZ ;  /* 0x0000003008087890 */ /* 0x000fc8000fffe03f */
[----:B------:R-:W-:-:S09]  /*23f0*/  UPRMT UR8, URZ, 0x654, UR8 ;  /* 0x000006543f087896 */ /* 0x000fd20008000008 */
[----:B------:R-:W-:Y:S01]  /*2400*/  SYNCS.ARRIVE.TRANS64.RED.A1T0 RZ, [UR8], RZ ;  /* 0x000000ffffff79a7 */ /* 0x000fe20008100408 */
[----:B------:R-:W-:Y:S05]  /*2410*/  @P0 BRA `(.L_x_29) ;  /* 0x0000000000040947 */ /* 0x000fea0003800000 */
[----:B------:R-:W-:Y:S01]  /*2420*/  BPT.TRAP 0x1 ;  /* 0x000000040000795c */ /* 0x000fe20000300000 */
.L_x_29:
[----:B------:R-:W0:Y:S01]  /*2430*/  LDC R24, c[0x0][0x288] ;  /* 0x0000a200ff187b82 */ /* 0x000e220000000800 */
[--C-:B------:R-:W-:Y:S01]  /*2440*/  SHF.R.U32.HI R6, RZ, 0x2, R2.reuse ;  /* 0x00000002ff067819 */ /* 0x100fe20000011602 */
[----:B------:R-:W-:Y:S01]  /*2450*/  IMAD.SHL.U32 R17, R12, 0x40, RZ ;  /* 0x000000400c117824 */ /* 0x000fe200078e00ff */
[----:B------:R-:W-:Y:S01]  /*2460*/  SHF.R.U32.HI R9, RZ, 0x7, R2 ;  /* 0x00000007ff097819 */ /* 0x000fe20000011602 */
[----:B------:R-:W-:Y:S01]  /*2470*/  UIADD3 UR5, UR9, UR5, URZ ;  /* 0x0000000509057290 */ /* 0x000fe2000fffe03f */
[----:B------:R-:W-:Y:S01]  /*2480*/  LOP3.LUT R7, R6, 0x7, RZ, 0xc0, !PT ;  /* 0x0000000706077812 */ /* 0x000fe200078ec0ff */
[C---:B------:R-:W-:Y:S01]  /*2490*/  IMAD.SHL.U32 R12, R2.reuse, 0x2, RZ ;  /* 0x00000002020c7824 */ /* 0x040fe200078e00ff */
[----:B------:R-:W-:Y:S01]  /*24a0*/  LOP3.LUT R6, R9, 0x1, RZ, 0xc0, !PT ;  /* 0x0000000109067812 */ /* 0x000fe200078ec0ff */
[----:B------:R-:W-:Y:S01]  /*24b0*/  UISETP.GT.U32.AND UP0, UPT, UR5, 0x5, UPT ;  /* 0x000000050500788c */ /* 0x000fe2000bf04070 */
[C---:B------:R-:W-:Y:S01]  /*24c0*/  LOP3.LUT R13, R2.reuse, 0x3, RZ, 0xc0, !PT ;  /* 0x00000003020d7812 */ /* 0x040fe200078ec0ff */
[----:B------:R-:W-:Y:S01]  /*24d0*/  ULDC UR12, c[0x0][0x284] ;  /* 0x0000a100000c7ab9 */ /* 0x000fe20000000800 */
[----:B------:R-:W-:Y:S01]  /*24e0*/  LOP3.LUT R8, R2, 0x60, RZ, 0xc0, !PT ;  /* 0x0000006002087812 */ /* 0x000fe200078ec0ff */
[----:B------:R-:W-:Y:S01]  /*24f0*/  IMAD.SHL.U32 R26, R6, 0x40, RZ ;  /* 0x00000040061a7824 */ /* 0x000fe200078e00ff */
[----:B------:R-:W-:Y:S01]  /*2500*/  UISETP.LT.U32.AND UP0, UPT, UR9, 0x6, UP0 ;  /* 0x000000060900788c */ /* 0x000fe20008701070 */
[----:B------:R-:W-:Y:S01]  /*2510*/  SHF.R.S32.HI R32, RZ, 0x1f, R69 ;  /* 0x0000001fff207819 */ /* 0x000fe20000011445 */
[----:B------:R-:W-:Y:S01]  /*2520*/  UISETP.GE.U32.AND UP1, UPT, UR9, 0x6, UPT ;  /* 0x000000060900788c */ /* 0x000fe2000bf26070 */
[----:B------:R-:W-:Y:S01]  /*2530*/  SHF.R.U32.HI R8, RZ, 0x1, R8 ;  /* 0x00000001ff087819 */ /* 0x000fe20000011608 */
[----:B------:R-:W-:Y:S01]  /*2540*/  ULDC.64 UR10, c[0x0][0x5d0] ;  /* 0x00017400000a7ab9 */ /* 0x000fe20000000a00 */
[--C-:B------:R-:W-:Y:S01]  /*2550*/  LOP3.LUT R9, R26, 0x40, R7.reuse, 0xe2, !PT ;  /* 0x000000401a097812 */ /* 0x100fe200078ee207 */
[----:B------:R-:W-:Y:S01]  /*2560*/  UIMAD.WIDE.U32 UR6, UR5, -0x55555555, URZ ;  /* 0xaaaaaaab050678a5 */ /* 0x000fe2000f8e003f */
[----:B------:R-:W-:Y:S01]  /*2570*/  IADD3 R25, RZ, -R8, -R7 ;  /* 0x80000008ff197210 */ /* 0x000fe20007ffe807 */
[----:B------:R-:W-:Y:S01]  /*2580*/  USEL UR8, URZ, 0x1, !UP0 ;  /* 0x000000013f087887 */ /* 0x000fe2000c000000 */
[----:B------:R-:W-:Y:S01]  /*2590*/  LOP3.LUT R12, R17, 0x6, R12, 0xf8, !PT ;  /* 0x00000006110c7812 */ /* 0x000fe200078ef80c */
[----:B------:R-:W-:Y:S01]  /*25a0*/  USHF.R.U32.HI UR6, URZ, 0x2, UR7 ;  /* 0x000000023f067899 */ /* 0x000fe20008011607 */
[----:B0-----:R-:W-:Y:S01]  /*25b0*/  IMAD R26, R13, -0x2, R24 ;  /* 0xfffffffe0d1a7824 */ /* 0x001fe200078e0218 */
[----:B------:R-:W-:Y:S01]  /*25c0*/  ISETP.GE.AND P0, PT, R17, R24, PT ;  /* 0x000000181100720c */ /* 0x000fe20003f06270 */
[----:B------:R-:W-:Y:S01]  /*25d0*/  IMAD.SHL.U32 R24, R16, 0x80, RZ ;  /* 0x0000008010187824 */ /* 0x000fe200078e00ff */
[----:B------:R-:W-:Y:S01]  /*25e0*/  SHF.R.S32.HI R13, RZ, 0x1f, R12 ;  /* 0x0000001fff0d7819 */ /* 0x000fe2000001140c */
[----:B------:R-:W-:Y:S01]  /*25f0*/  IMAD R25, R6, -0x40, R25 ;  /* 0xffffffc006197824 */ /* 0x000fe200078e0219 */
[----:B------:R-:W-:Y:S01]  /*2600*/  ULOP3.LUT UR4, UR4, UR8, URZ, 0x3c, !UPT ;  /* 0x0000000804047292 */ /* 0x000fe2000f8e3c3f */
[----:B------:R-:W-:Y:S01]  /*2610*/  IMAD R6, R32, UR10, RZ ;  /* 0x0000000a20067c24 */ /* 0x000fe2000f8e02ff */
[----:B------:R-:W-:Y:S01]  /*2620*/  ISETP.GE.OR P0, PT, R24, UR12, P0 ;  /* 0x0000000c18007c0c */ /* 0x000fe20008706670 */
[----:B------:R-:W-:Y:S01]  /*2630*/  IMAD.WIDE R28, R16, 0x80, RZ ;  /* 0x00000080101c7825 */ /* 0x000fe200078e02ff */
[----:B------:R-:W-:Y:S01]  /*2640*/  UIMAD UR5, UR6, -0x6, UR5 ;  /* 0xfffffffa060578a4 */ /* 0x000fe2000f8e0205 */
[----:B------:R-:W-:Y:S01]  /*2650*/  IADD3 R25, -R24, UR12, R25 ;  /* 0x0000000c18197c10 */ /* 0x000fe2000fffe119 */
[----:B------:R-:W-:Y:S01]  /*2660*/  @UP1 ULOP3.LUT UR4, UR4, 0x1, UR6, 0x78, !UPT ;  /* 0x0000000104041892 */ /* 0x000fe2000f8e7806 */
[C---:B------:R-:W-:Y:S01]  /*2670*/  IMAD R27, R69.reuse, UR11, R6 ;  /* 0x0000000b451b7c24 */ /* 0x040fe2000f8e0206 */
[----:B------:R-:W-:Y:S01]  /*2680*/  LOP3.LUT R33, R28, R9, R8, 0xfe, !PT ;  /* 0x000000091c217212 */ /* 0x000fe200078efe08 */
[----:B------:R-:W-:-:S04]  /*2690*/  IMAD.WIDE.U32 R6, R69, UR10, R12 ;  /* 0x0000000a45067c25 */ /* 0x000fc8000f8e000c */
[----:B------:R-:W-:Y:S02]  /*26a0*/  IMAD.IADD R7, R7, 0x1, R27 ;  /* 0x0000000107077824 */ /* 0x000fe400078e021b */
[----:B------:R-:W-:Y:S02]  /*26b0*/  IMAD.IADD R26, R26, 0x1, -R17 ;  /* 0x000000011a1a7824 */ /* 0x000fe400078e0a11 */
[----:B------:R-:W-:Y:S01]  /*26c0*/  IMAD.MOV.U32 R24, RZ, RZ, -0x1 ;  /* 0xffffffffff187424 */ /* 0x000fe200078e00ff */
[----:B------:R-:W-:Y:S06]  /*26d0*/  @P0 BRA `(.L_x_31) ;  /* 0x0000002400940947 */ /* 0x000fec0003800000 */
[----:B------:R-:W0:Y:S01]  /*26e0*/  LDC.64 R30, c[0x0][0x5c8] ;  /* 0x00017200ff1e7b82 */ /* 0x000e220000000a00 */
[----:B------:R-:W-:Y:S01]  /*26f0*/  ULDC.64 UR6, c[0x0][0x5c0] ;  /* 0x0001700000067ab9 */ /* 0x000fe20000000a00 */
[----:B------:R-:W-:Y:S01]  /*2700*/  BSSY B0, `(.L_x_31) ;  /* 0x0000262000007945 */ /* 0x000fe20003800000 */
[-C--:B0-----:R-:W-:Y:S02]  /*2710*/  IMAD R8, R29, R30.reuse, RZ ;  /* 0x0000001e1d087224 */ /* 0x081fe400078e02ff */
[----:B------:R-:W-:-:S04]  /*2720*/  IMAD.WIDE.U32 R6, R33, R30, R6 ;  /* 0x0000001e21067225 */ /* 0x000fc800078e0006 */
[----:B------:R-:W-:Y:S01]  /*2730*/  IMAD R17, R33, R31, R8 ;  /* 0x0000001f21117224 */ /* 0x000fe200078e0208 */
[----:B------:R-:W-:Y:S02]  /*2740*/  LEA R9, P0, R30, R6, 0x3 ;  /* 0x000000061e097211 */ /* 0x000fe400078018ff */
[----:B------:R-:W-:Y:S01]  /*2750*/  IADD3 R8, P1, R6, UR6, RZ ;  /* 0x0000000606087c10 */ /* 0x000fe2000ff3e0ff */
[----:B------:R-:W-:Y:S01]  /*2760*/  IMAD.IADD R17, R7, 0x1, R17 ;  /* 0x0000000107117824 */ /* 0x000fe200078e0211 */
[----:B------:R-:W-:-:S04]  /*2770*/  IADD3 R6, P2, R9, UR6, RZ ;  /* 0x0000000609067c10 */ /* 0x000fc8000ff5e0ff */
[----:B------:R-:W-:Y:S02]  /*2780*/  LEA.HI.X R7, R30, R17, R31, 0x3, P0 ;  /* 0x000000111e077211 */ /* 0x000fe400000f1c1f */
[----:B----45:R-:W-:Y:S02]  /*2790*/  FSETP.NEU.AND P0, PT, R10, RZ, PT ;  /* 0x000000ff0a00720b */ /* 0x030fe40003f0d000 */
[----:B------:R-:W-:Y:S02]  /*27a0*/  IADD3.X R9, R17, UR7, RZ, P1, !PT ;  /* 0x0000000711097c10 */ /* 0x000fe40008ffe4ff */
[----:B------:R-:W-:-:S09]  /*27b0*/  IADD3.X R7, R7, UR7, RZ, P2, !PT ;  /* 0x0000000707077c10 */ /* 0x000fd200097fe4ff */
[----:B------:R-:W-:Y:S05]  /*27c0*/  @!P0 BRA `(.L_x_32) ;  /* 0x0000001c00148947 */ /* 0x000fea0003800000 */
[----:B------:R-:W-:Y:S01]  /*27d0*/  ULDC.64 UR6, c[0x0][0x5b8] ;  /* 0x00016e0000067ab9 */ /* 0x000fe20000000a00 */
[----:B------:R-:W-:Y:S01]  /*27e0*/  ISETP.GE.AND P0, PT, R26, 0x1, PT ;  /* 0x000000011a00780c */ /* 0x000fe20003f06270 */
[----:B------:R-:W-:Y:S01]  /*27f0*/  IMAD R30, R32, UR6, RZ ;  /* 0x00000006201e7c24 */ /* 0x000fe2000f8e02ff */
[----:B------:R-:W-:Y:S01]  /*2800*/  ULDC.64 UR10, c[0x0][0x5a8] ;  /* 0x00016a00000a7ab9 */ /* 0x000fe20000000a00 */
[----:B------:R-:W-:Y:S01]  /*2810*/  IMAD.WIDE.U32 R16, R69, UR6, R12 ;  /* 0x0000000645107c25 */ /* 0x000fe2000f8e000c */
[----:B------:R-:W-:Y:S01]  /*2820*/  ISETP.LT.OR P3, PT, R25, 0x1, !P0 ;  /* 0x000000011900780c */ /* 0x000fe20004761670 */
[----:B------:R-:W-:Y:S02]  /*2830*/  BSSY B1, `(.L_x_33) ;  /* 0x000000c000017945 */ /* 0x000fe40003800000 */
[----:B------:R-:W-:Y:S01]  /*2840*/  IMAD R69, R69, UR7, R30 ;  /* 0x0000000745457c24 */ /* 0x000fe2000f8e021e */
[----:B------:R-:W-:Y:S02]  /*2850*/  ULDC.64 UR6, c[0x0][0x5b0] ;  /* 0x00016c0000067ab9 */ /* 0x000fe40000000a00 */
[----:B------:R-:W-:-:S02]  /*2860*/  IMAD R27, R29, UR6, RZ ;  /* 0x000000061d1b7c24 */ /* 0x000fc4000f8e02ff */
[----:B------:R-:W-:Y:S02]  /*2870*/  IMAD.IADD R17, R17, 0x1, R69 ;  /* 0x0000000111117824 */ /* 0x000fe400078e0245 */
[C---:B------:R-:W-:Y:S02]  /*2880*/  IMAD R27, R33.reuse, UR7, R27 ;  /* 0x00000007211b7c24 */ /* 0x040fe4000f8e021b */
[----:B------:R-:W-:-:S03]  /*2890*/  IMAD.WIDE.U32 R12, R33, UR6, R16 ;  /* 0x00000006210c7c25 */ /* 0x000fc6000f8e0010 */
[----:B------:R-:W-:-:S04]  /*28a0*/  IADD3 R12, P1, R12, UR10, RZ ;  /* 0x0000000a0c0c7c10 */ /* 0x000fc8000ff3e0ff */
[--C-:B------:R-:W-:Y:S02]  /*28b0*/  IADD3.X R13, R13, UR11, R27.reuse, P1, !PT ;  /* 0x0000000b0d0d7c10 */ /* 0x100fe40008ffe41b */
[----:B------:R-:W-:Y:S01]  /*28c0*/  PRMT R27, RZ, 0x7610, R27 ;  /* 0x00007610ff1b7816 */ /* 0x000fe2000000001b */
[----:B------:R-:W-:Y:S06]  /*28d0*/  @P3 BRA `(.L_x_34) ;  /* 0x0000000000043947 */ /* 0x000fec0003800000 */
[----:B------:R0:W5:Y:S02]  /*28e0*/  LDG.E.U8 R27, desc[UR16][R12.64] ;  /* 0x000000100c1b7981 */ /* 0x000164000c1e1100 */
.L_x_34:
[----:B------:R-:W-:Y:S05]  /*28f0*/  BSYNC B1 ;  /* 0x0000000000017941 */ /* 0x000fea0003800000 */
.L_x_33:
[----:B-----5:R-:W-:Y:S01]  /*2900*/  LOP3.LUT R27, R27, 0xff, RZ, 0xc0, !PT ;  /* 0x000000ff1b1b7812 */ /* 0x020fe200078ec0ff */
[----:B------:R-:W-:Y:S01]  /*2910*/  BSSY B1, `(.L_x_35) ;  /* 0x000000c000017945 */ /* 0x000fe20003800000 */
[----:B------:R-:W-:Y:S02]  /*2920*/  ISETP.GE.AND P1, PT, R26, 0x2, PT ;  /* 0x000000021a00780c */ /* 0x000fe40003f26270 */
[----:B------:R-:W-:Y:S02]  /*2930*/  F2FP.F16.E5M2.UNPACK_B R27, R27 ;  /* 0x0000001bff1b723e */ /* 0x000fe400020004ff */
[----:B------:R-:W-:-:S03]  /*2940*/  ISETP.LT.OR P2, PT, R25, 0x1, !P1 ;  /* 0x000000011900780c */ /* 0x000fc60004f41670 */
[----:B------:R-:W-:-:S05]  /*2950*/  HADD2.F32 R27, -RZ, R27.H0_H0 ;  /* 0x2000001bff1b7230 */ /* 0x000fca0000004100 */
[----:B------:R-:W-:Y:S01]  /*2960*/  FMUL R30, R27, R10 ;  /* 0x0000000a1b1e7220 */ /* 0x000fe20000400000 */
[----:B------:R-:W-:-:S03]  /*2970*/  PRMT R27, RZ, 0x7610, R27 ;  /* 0x00007610ff1b7816 */ /* 0x000fc6000000001b */
[----:B--2---:R-:W-:-:S05]  /*2980*/  FFMA R30, R79, R3, R30 ;  /* 0x000000034f1e7223 */ /* 0x004fca000000001e */
[----:B------:R-:W-:-:S05]  /*2990*/  F2FP.SATFINITE.E5M2.F32.PACK_AB_MERGE_C R31, RZ, R30, RZ ;  /* 0x0000001eff1f723e */ /* 0x000fca00048060ff */
[----:B------:R1:W-:Y:S01]  /*29a0*/  @!P3 STG.E.U8 desc[UR16][R8.64], R31 ;  /* 0x0000001f0800b986 */ /* 0x0003e2000c101110 */
[----:B------:R-:W-:Y:S05]  /*29b0*/  @P2 BRA `(.L_x_36) ;  /* 0x0000000000042947 */ /* 0x000fea0003800000 */
[----:B------:R2:W5:Y:S02]  /*29c0*/  LDG.E.U8 R27, desc[UR16][R12.64+0x1] ;  /* 0x000001100c1b7981 */ /* 0x000564000c1e1100 */
.L_x_36:
[----:B------:R-:W-:Y:S05]  /*29d0*/  BSYNC B1 ;  /* 0x0000000000017941 */ /* 0x000fea0003800000 */
.L_x_35:
[----:B-----5:R-:W-:Y:S01]  /*29e0*/  LOP3.LUT R27, R27, 0xff, RZ, 0xc0, !PT ;  /* 0x000000ff1b1b7812 */ /* 0x020fe200078ec0ff */
[----:B------:R-:W-:Y:S01]  /*29f0*/  BSSY B1, `(.L_x_37) ;  /* 0x0000012000017945 */ /* 0x000fe20003800000 */
[----:B-1----:R-:W-:Y:S02]  /*2a00*/  IADD3 R31, P3, R33, 0x8, RZ ;  /* 0x00000008211f7810 */ /* 0x002fe40007f7e0ff */
[----:B------:R-:W-:Y:S02]  /*2a10*/  F2FP.F16.E5M2.UNPACK_B R27, R27 ;  /* 0x0000001bff1b723e */ /* 0x000fe400020004ff */
[----:B------:R-:W-:Y:S01]  /*2a20*/  ISETP.LT.OR P0, PT, R25, 0x9, !P0 ;  /* 0x000000091900780c */ /* 0x000fe20004701670 */
[----:B------:R-:W-:Y:S02]  /*2a30*/  IMAD.X R28, RZ, RZ, R29, P3 ;  /* 0x000000ffff1c7224 */ /* 0x000fe400018e061d */
[----:B------:R-:W-:Y:S02]  /*2a40*/  HADD2.F32 R27, -RZ, R27.H0_H0 ;  /* 0x2000001bff1b7230 */ /* 0x000fe40000004100 */
[----:B------:R-:W-:-:S02]  /*2a50*/  IMAD R28, R28, UR6, RZ ;  /* 0x000000061c1c7c24 */ /* 0x000fc4000f8e02ff */
[----:B------:R-:W-:-:S04]  /*2a60*/  IMAD.WIDE.U32 R16, R31, UR6, R16 ;  /* 0x000000061f107c25 */ /* 0x000fc8000f8e0010 */
[----:B------:R-:W-:Y:S01]  /*2a70*/  FMUL R27, R27, R10 ;  /* 0x0000000a1b1b7220 */ /* 0x000fe20000400000 */
[----:B------:R-:W-:-:S03]  /*2a80*/  IMAD R31, R31, UR7, R28 ;  /* 0x000000071f1f7c24 */ /* 0x000fc6000f8e021c */
[----:B------:R-:W-:Y:S01]  /*2a90*/  FFMA R27, R78, R3, R27 ;  /* 0x000000034e1b7223 */ /* 0x000fe2000000001b */
[----:B------:R-:W-:-:S04]  /*2aa0*/  IADD3 R16, P3, R16, UR10, RZ ;  /* 0x0000000a10107c10 */ /* 0x000fc8000ff7e0ff */
[----:B------:R-:W-:Y:S02]  /*2ab0*/  F2FP.SATFINITE.E5M2.F32.PACK_AB_MERGE_C R29, RZ, R27, RZ ;  /* 0x0000001bff1d723e */ /* 0x000fe400048060ff */
[----:B------:R-:W-:Y:S02]  /*2ac0*/  IADD3.X R17, R17, UR11, R31, P3, !PT ;  /* 0x0000000b11117c10 */ /* 0x000fe40009ffe41f */
[----:B------:R-:W-:Y:S01]  /*2ad0*/  PRMT R27, RZ, 0x7610, R27 ;  /* 0x00007610ff1b7816 */ /* 0x000fe2000000001b */
[----:B------:R1:W-:Y:S01]  /*2ae0*/  @!P2 STG.E.U8 desc[UR16][R8.64+0x1], R29 ;  /* 0x0000011d0800a986 */ /* 0x0003e2000c101110 */
[----:B------:R-:W-:Y:S05]  /*2af0*/  @P0 BRA `(.L_x_38) ;  /* 0x0000000000040947 */ /* 0x000fea0003800000 */
[----:B------:R3:W5:Y:S02]  /*2b00*/  LDG.E.U8 R27, desc[UR16][R16.64] ;  /* 0x00000010101b7981 */ /* 0x000764000c1e1100 */
.L_x_38:
[----:B------:R-:W-:Y:S05]  /*2b10*/  BSYNC B1 ;  /* 0x0000000000017941 */ /* 0x000fea0003800000 */
.L_x_37:
[----:B-----5:R-:W-:Y:S01]  /*2b20*/  LOP3.LUT R27, R27, 0xff, RZ, 0xc0, !PT ;  /* 0x000000ff1b1b7812 */ /* 0x020fe200078ec0ff */
[----:B------:R-:W-:Y:S01]  /*2b30*/  BSSY B1, `(.L_x_39) ;  /* 0x000000b000017945 */ /* 0x000fe20003800000 */
[----:B------:R-:W-:Y:S02]  /*2b40*/  ISETP.LT.OR P1, PT, R25, 0x9, !P1 ;  /* 0x000000091900780c */ /* 0x000fe40004f21670 */
[----:B------:R-:W-:-:S05]  /*2b50*/  F2FP.F16.E5M2.UNPACK_B R27, R27 ;  /* 0x0000001bff1b723e */ /* 0x000fca00020004ff */
[----:B------:R-:W-:-:S05]  /*2b60*/  HADD2.F32 R27, -RZ, R27.H0_H0 ;  /* 0x2000001bff1b7230 */ /* 0x000fca0000004100 */
[----:B------:R-:W-:Y:S01]  /*2b70*/  FMUL R28, R27, R10 ;  /* 0x0000000a1b1c7220 */ /* 0x000fe20000400000 */
[----:B------:R-:W-:-:S03]  /*2b80*/  PRMT R27, RZ, 0x7610, R27 ;  /* 0x00007610ff1b7816 */ /* 0x000fc6000000001b */
[----:B------:R-:W-:-:S05]  /*2b90*/  FFMA R28, R77, R3, R28 ;  /* 0x000000034d1c7223 */ /* 0x000fca000000001c */
[----:B-1----:R-:W-:-:S05]  /*2ba0*/  F2FP.SATFINITE.E5M2.F32.PACK_AB_MERGE_C R29, RZ, R28, RZ ;  /* 0x0000001cff1d723e */ /* 0x002fca00048060ff */
[----:B------:R1:W-:Y:S01]  /*2bb0*/  @!P0 STG.E.U8 desc[UR16][R6.64], R29 ;  /* 0x0000001d06008986 */ /* 0x0003e2000c101110 */
[----:B------:R-:W-:Y:S05]  /*2bc0*/  @P1 BRA `(.L_x_40) ;  /* 0x0000000000041947 */ /* 0x000fea0003800000 */
[----:B------:R4:W5:Y:S02]  /*2bd0*/  LDG.E.U8 R27, desc[UR16][R16.64+0x1] ;  /* 0x00000110101b7981 */ /* 0x000964000c1e1100 */
.L_x_40:
[----:B------:R-:W-:Y:S05]  /*2be0*/  BSYNC B1 ;  /* 0x0000000000017941 */ /* 0x000fea0003800000 */
.L_x_39:
[----:B-----5:R-:W-:Y:S01]  /*2bf0*/  LOP3.LUT R27, R27, 0xff, RZ, 0xc0, !PT ;  /* 0x000000ff1b1b7812 */ /* 0x020fe200078ec0ff */
[----:B------:R-:W-:Y:S01]  /*2c00*/  BSSY B1, `(.L_x_41) ;  /* 0x000000c000017945 */ /* 0x000fe20003800000 */
[----:B------:R-:W-:Y:S02]  /*2c10*/  ISETP.GE.AND P0, PT, R26, 0x9, PT ;  /* 0x000000091a00780c */ /* 0x000fe40003f06270 */
[----:B------:R-:W-:Y:S02]  /*2c20*/  F2FP.F16.E5M2.UNPACK_B R27, R27 ;  /* 0x0000001bff1b723e */ /* 0x000fe400020004ff */
[----:B------:R-:W-:-:S03]  /*2c30*/  ISETP.LT.OR P2, PT, R25, 0x1, !P0 ;  /* 0x000000011900780c */ /* 0x000fc60004741670 */
[----:B------:R-:W-:-:S05]  /*2c40*/  HADD2.F32 R27, -RZ, R27.H0_H0 ;  /* 0x2000001bff1b7230 */ /* 0x000fca0000004100 */
[----:B------:R-:W-:-:S04]  /*2c50*/  FMUL R27, R27, R10 ;  /* 0x0000000a1b1b7220 */ /* 0x000fc80000400000 */
[----:B------:R-:W-:-:S05]  /*2c60*/  FFMA R27, R76, R3, R27 ;  /* 0x000000034c1b7223 */ /* 0x000fca000000001b */
[----:B-1----:R-:W-:Y:S02]  /*2c70*/  F2FP.SATFINITE.E5M2.F32.PACK_AB_MERGE_C R29, RZ, R27, RZ ;  /* 0x0000001bff1d723e */ /* 0x002fe400048060ff */
[----:B------:R-:W-:-:S03]  /*2c80*/  PRMT R27, RZ, 0x7610, R27 ;  /* 0x00007610ff1b7816 */ /* 0x000fc6000000001b */
[----:B------:R1:W-:Y:S01]  /*2c90*/  @!P1 STG.E.U8 desc[UR16][R6.64+0x1], R29 ;  /* 0x0000011d06009986 */ /* 0x0003e2000c101110 */
[----:B------:R-:W-:Y:S05]  /*2ca0*/  @P2 BRA `(.L_x_42) ;  /* 0x0000000000042947 */ /* 0x000fea0003800000 */
[----:B------:R0:W5:Y:S02]  /*2cb0*/  LDG.E.U8 R27, desc[UR16][R12.64+0x8] ;  /* 0x000008100c1b7981 */ /* 0x000164000c1e1100 */
.L_x_42:
[----:B------:R-:W-:Y:S05]  /*2cc0*/  BSYNC B1 ;  /* 0x0000000000017941 */ /* 0x000fea0003800000 */
.L_x_41:
        /* <DEDUP_REMOVED lines=13> */
.L_x_44:
[----:B------:R-:W-:Y:S05]  /*2da0*/  BSYNC B1 ;  /* 0x0000000000017941 */ /* 0x000fea0003800000 */
.L_x_43:
[----:B-----5:R-:W-:Y:S01]  /*2db0*/  LOP3.LUT R27, R27, 0xff, RZ, 0xc0, !PT ;  /* 0x000000ff1b1b7812 */ /* 0x020fe200078ec0ff */
[----:B------:R-:W-:Y:S01]  /*2dc0*/  BSSY B1, `(.L_x_45) ;  /* 0x000000b000017945 */ /* 0x000fe20003800000 */
[----:B------:R-:W-:Y:S02]  /*2dd0*/  ISETP.LT.OR P0, PT, R25, 0x9, !P0 ;  /* 0x000000091900780c */ /* 0x000fe40004701670 */
[----:B------:R-:W-:-:S05]  /*2de0*/  F2FP.F16.E5M2.UNPACK_B R27, R27 ;  /* 0x0000001bff1b723e */ /* 0x000fca00020004ff */
        /* <DEDUP_REMOVED lines=8> */
.L_x_46:
[----:B------:R-:W-:Y:S05]  /*2e70*/  BSYNC B1 ;  /* 0x0000000000017941 */ /* 0x000fea0003800000 */
.L_x_45:
        /* <DEDUP_REMOVED lines=12> */
.L_x_48:
[----:B------:R-:W-:Y:S05]  /*2f40*/  BSYNC B1 ;  /* 0x0000000000017941 */ /* 0x000fea0003800000 */
.L_x_47:
        /* <DEDUP_REMOVED lines=13> */
.L_x_50:
[----:B------:R-:W-:Y:S05]  /*3020*/  BSYNC B1 ;  /* 0x0000000000017941 */ /* 0x000fea0003800000 */
.L_x_49:
        /* <DEDUP_REMOVED lines=13> */
.L_x_52:
[----:B------:R-:W-:Y:S05]  /*3100*/  BSYNC B1 ;  /* 0x0000000000017941 */ /* 0x000fea0003800000 */
.L_x_51:
        /* <DEDUP_REMOVED lines=12> */
.L_x_54:
[----:B------:R-:W-:Y:S05]  /*31d0*/  BSYNC B1 ;  /* 0x0000000000017941 */ /* 0x000fea0003800000 */
.L_x_53:
        /* <DEDUP_REMOVED lines=12> */
.L_x_56:
[----:B------:R-:W-:Y:S05]  /*32a0*/  BSYNC B1 ;  /* 0x0000000000017941 */ /* 0x000fea0003800000 */
.L_x_55:
        /* <DEDUP_REMOVED lines=13> */
.L_x_58:
[----:B------:R-:W-:Y:S05]  /*3380*/  BSYNC B1 ;  /* 0x0000000000017941 */ /* 0x000fea0003800000 */
.L_x_57:
        /* <DEDUP_REMOVED lines=13> */
.L_x_60:
[----:B------:R-:W-:Y:S05]  /*3460*/  BSYNC B1 ;  /* 0x0000000000017941 */ /* 0x000fea0003800000 */
.L_x_59:
        /* <DEDUP_REMOVED lines=12> */
.L_x_62:
[----:B------:R-:W-:Y:S05]  /*3530*/  BSYNC B1 ;  /* 0x0000000000017941 */ /* 0x000fea0003800000 */
.L_x_61:
        /* <DEDUP_REMOVED lines=12> */
.L_x_64:
[----:B------:R-:W-:Y:S05]  /*3600*/  BSYNC B1 ;  /* 0x0000000000017941 */ /* 0x000fea0003800000 */
.L_x_63:
        /* <DEDUP_REMOVED lines=13> */
.L_x_66:
[----:B------:R-:W-:Y:S05]  /*36e0*/  BSYNC B1 ;  /* 0x0000000000017941 */ /* 0x000fea0003800000 */
.L_x_65:
        /* <DEDUP_REMOVED lines=13> */
.L_x_68:
[----:B------:R-:W-:Y:S05]  /*37c0*/  BSYNC B1 ;  /* 0x0000000000017941 */ /* 0x000fea0003800000 */
.L_x_67:
        /* <DEDUP_REMOVED lines=12> */
.L_x_70:
[----:B------:R-:W-:Y:S05]  /*3890*/  BSYNC B1 ;  /* 0x0000000000017941 */ /* 0x000fea0003800000 */
.L_x_69:
        /* <DEDUP_REMOVED lines=12> */
.L_x_72:
[----:B------:R-:W-:Y:S05]  /*3960*/  BSYNC B1 ;  /* 0x0000000000017941 */ /* 0x000fea0003800000 */
.L_x_71:
        /* <DEDUP_REMOVED lines=13> */
.L_x_74:
[----:B------:R-:W-:Y:S05]  /*3a40*/  BSYNC B1 ;  /* 0x0000000000017941 */ /* 0x000fea0003800000 */
.L_x_73:
        /* <DEDUP_REMOVED lines=13> */
.L_x_76:
[----:B------:R-:W-:Y:S05]  /*3b20*/  BSYNC B1 ;  /* 0x0000000000017941 */ /* 0x000fea0003800000 */
.L_x_75:
        /* <DEDUP_REMOVED lines=12> */
.L_x_78:
[----:B------:R-:W-:Y:S05]  /*3bf0*/  BSYNC B1 ;  /* 0x0000000000017941 */ /* 0x000fea0003800000 */
.L_x_77:
[----:B-----5:R-:W-:Y:S01]  /*3c00*/  LOP3.LUT R27, R27, 0xff, RZ, 0xc0, !PT ;  /* 0x000000ff1b1b7812 */ /* 0x020fe200078ec0ff */
[----:B------:R-:W-:Y:S01]  /*3c10*/  BSSY B1, `(.L_x_79) ;  /* 0x000000b000017945 */ /* 0x000fe20003800000 */
[----:B------:R-:W-:Y:S02]  /*3c20*/  ISETP.LT.OR P1, PT, R25, 0x9, !P1 ;  /* 0x000000091900780c */ /* 0x000fe40004f21670 */
[----:B------:R-:W-:-:S05]  /*3c30*/  F2FP.F16.E5M2.UNPACK_B R27, R27 ;  /* 0x0000001bff1b723e */ /* 0x000fca00020004ff */
[----:B------:R-:W-:-:S05]  /*3c40*/  HADD2.F32 R27, -RZ, R27.H0_H0 ;  /* 0x2000001bff1b7230 */ /* 0x000fca0000004100 */
[----:B------:R-:W-:-:S04]  /*3c50*/  FMUL R28, R27, R10 ;  /* 0x0000000a1b1c7220 */ /* 0x000fc80000400000 */
[----:B------:R-:W-:Y:S01]  /*3c60*/  FFMA R28, R23, R3, R28 ;  /* 0x00000003171c7223 */ /* 0x000fe2000000001c */
[----:B------:R-:W-:-:S04]  /*3c70*/  PRMT R23, RZ, 0x7610, R23 ;  /* 0x00007610ff177816 */ /* 0x000fc80000000017 */
[----:B------:R-:W-:-:S05]  /*3c80*/  F2FP.SATFINITE.E5M2.F32.PACK_AB_MERGE_C R27, RZ, R28, RZ ;  /* 0x0000001cff1b723e */ /* 0x000fca00048060ff */
[----:B------:R0:W-:Y:S01]  /*3c90*/  @!P0 STG.E.U8 desc[UR16][R6.64+0x28], R27 ;  /* 0x0000281b06008986 */ /* 0x0001e2000c101110 */
[----:B------:R-:W-:Y:S05]  /*3ca0*/  @P1 BRA `(.L_x_80) ;  /* 0x0000000000041947 */ /* 0x000fea0003800000 */
[----:B------:R0:W5:Y:S02]  /*3cb0*/  LDG.E.U8 R23, desc[UR16][R16.64+0x29] ;  /* 0x0000291010177981 */ /* 0x000164000c1e1100 */
.L_x_80:
[----:B------:R-:W-:Y:S05]  /*3cc0*/  BSYNC B1 ;  /* 0x0000000000017941 */ /* 0x000fea0003800000 */
.L_x_79:
        /* <DEDUP_REMOVED lines=8> */
[----:B0-----:R-:W-:Y:S02]  /*3d50*/  F2FP.SATFINITE.E5M2.F32.PACK_AB_MERGE_C R27, RZ, R23, RZ ;  /* 0x00000017ff1b723e */ /* 0x001fe400048060ff */
[----:B------:R-:W-:-:S03]  /*3d60*/  PRMT R23, RZ, 0x7610, R23 ;  /* 0x00007610ff177816 */ /* 0x000fc60000000017 */
[----:B------:R0:W-:Y:S01]  /*3d70*/  @!P1 STG.E.U8 desc[UR16][R6.64+0x29], R27 ;  /* 0x0000291b06009986 */ /* 0x0001e2000c101110 */
[----:B------:R-:W-:Y:S05]  /*3d80*/  @P2 BRA `(.L_x_82) ;  /* 0x0000000000042947 */ /* 0x000fea0003800000 */
[----:B------:R0:W5:Y:S02]  /*3d90*/  LDG.E.U8 R23, desc[UR16][R12.64+0x30] ;  /* 0x000030100c177981 */ /* 0x000164000c1e1100 */
.L_x_82:
[----:B------:R-:W-:Y:S05]  /*3da0*/  BSYNC B1 ;  /* 0x0000000000017941 */ /* 0x000fea0003800000 */
.L_x_81:
[----:B-----5:R-:W-:Y:S01]  /*3db0*/  LOP3.LUT R23, R23, 0xff, RZ, 0xc0, !PT ;  /* 0x000000ff17177812 */ /* 0x020fe200078ec0ff */
[----:B------:R-:W-:Y:S01]  /*3dc0*/  BSSY B1, `(.L_x_83) ;  /* 0x000000c000017945 */ /* 0x000fe20003800000 */
[----:B------:R-:W-:Y:S02]  /*3dd0*/  ISETP.GE.AND P1, PT, R26, 0x32, PT ;  /* 0x000000321a00780c */ /* 0x000fe40003f26270 */
[----:B------:R-:W-:Y:S02]  /*3de0*/  F2FP.F16.E5M2.UNPACK_B R23, R23 ;  /* 0x00000017ff17723e */ /* 0x000fe400020004ff */
[----:B------:R-:W-:-:S03]  /*3df0*/  ISETP.LT.OR P3, PT, R25, 0x1, !P1 ;  /* 0x000000011900780c */ /* 0x000fc60004f61670 */
        /* <DEDUP_REMOVED lines=8> */
.L_x_84:
[----:B------:R-:W-:Y:S05]  /*3e80*/  BSYNC B1 ;  /* 0x0000000000017941 */ /* 0x000fea0003800000 */
.L_x_83:
[----:B-----5:R-:W-:Y:S01]  /*3e90*/  LOP3.LUT R21, R21, 0xff, RZ, 0xc0, !PT ;  /* 0x000000ff15157812 */ /* 0x020fe200078ec0ff */
[----:B------:R-:W-:Y:S01]  /*3ea0*/  BSSY B1, `(.L_x_85) ;  /* 0x000000b000017945 */ /* 0x000fe20003800000 */
[----:B------:R-:W-:Y:S02]  /*3eb0*/  ISETP.LT.OR P0, PT, R25, 0x9, !P0 ;  /* 0x000000091900780c */ /* 0x000fe40004701670 */
[----:B------:R-:W-:-:S05]  /*3ec0*/  F2FP.F16.E5M2.UNPACK_B R21, R21 ;  /* 0x00000015ff15723e */ /* 0x000fca00020004ff */
        /* <DEDUP_REMOVED lines=8> */
.L_x_86:
[----:B------:R-:W-:Y:S05]  /*3f50*/  BSYNC B1 ;  /* 0x0000000000017941 */ /* 0x000fea0003800000 */
.L_x_85:
        /* <DEDUP_REMOVED lines=12> */
.L_x_88:
[----:B------:R-:W-:Y:S05]  /*4020*/  BSYNC B1 ;  /* 0x0000000000017941 */ /* 0x000fea0003800000 */
.L_x_87:
        /* <DEDUP_REMOVED lines=13> */
.L_x_90:
[----:B------:R-:W-:Y:S05]  /*4100*/  BSYNC B1 ;  /* 0x0000000000017941 */ /* 0x000fea0003800000 */
.L_x_89:
        /* <DEDUP_REMOVED lines=13> */
.L_x_92:
[----:B------:R-:W-:Y:S05]  /*41e0*/  BSYNC B1 ;  /* 0x0000000000017941 */ /* 0x000fea0003800000 */
.L_x_91:
[----:B-----5:R-:W-:Y:S01]  /*41f0*/  LOP3.LUT R15, R15, 0xff, RZ, 0xc0, !PT ;  /* 0x000000ff0f0f7812 */ /* 0x020fe200078ec0ff */
[----:B------:R-:W-:Y:S01]  /*4200*/  BSSY B1, `(.L_x_93) ;  /* 0x000000b000017945 */ /* 0x000fe20003800000 */
[----:B------:R-:W-:Y:S02]  /*4210*/  ISETP.LT.OR P0, PT, R25, 0x9, !P0 ;  /* 0x000000091900780c */ /* 0x000fe40004701670 */
[----:B------:R-:W-:Y:S02]  /*4220*/  F2FP.F16.E5M2.UNPACK_B R15, R15 ;  /* 0x0000000fff0f723e */ /* 0x000fe400020004ff */
[----:B0-2---:R-:W-:-:S03]  /*4230*/  PRMT R12, RZ, 0x7610, R12 ;  /* 0x00007610ff0c7816 */ /* 0x005fc6000000000c */
[----:B------:R-:W-:-:S05]  /*4240*/  HADD2.F32 R15, -RZ, R15.H0_H0 ;  /* 0x2000000fff0f7230 */ /* 0x000fca0000004100 */
[----:B------:R-:W-:-:S04]  /*4250*/  FMUL R15, R15, R10 ;  /* 0x0000000a0f0f7220 */ /* 0x000fc80000400000 */
[----:B------:R-:W-:-:S05]  /*4260*/  FFMA R15, R18, R3, R15 ;  /* 0x00000003120f7223 */ /* 0x000fca000000000f */
[----:B------:R-:W-:-:S05]  /*4270*/  F2FP.SATFINITE.E5M2.F32.PACK_AB_MERGE_C R15, RZ, R15, RZ ;  /* 0x0000000fff0f723e */ /* 0x000fca00048060ff */
[----:B------:R0:W-:Y:S01]  /*4280*/  @!P3 STG.E.U8 desc[UR16][R8.64+0x39], R15 ;  /* 0x0000390f0800b986 */ /* 0x0001e2000c101110 */
[----:B------:R-:W-:Y:S05]  /*4290*/  @P0 BRA `(.L_x_94) ;  /* 0x0000000000040947 */ /* 0x000fea0003800000 */
[----:B------:R2:W5:Y:S02]  /*42a0*/  LDG.E.U8 R12, desc[UR16][R16.64+0x38] ;  /* 0x00003810100c7981 */ /* 0x000564000c1e1100 */
.L_x_94:
[----:B------:R-:W-:Y:S05]  /*42b0*/  BSYNC B1 ;  /* 0x0000000000017941 */ /* 0x000fea0003800000 */
.L_x_93:
[----:B-----5:R-:W-:Y:S01]  /*42c0*/  LOP3.LUT R12, R12, 0xff, RZ, 0xc0, !PT ;  /* 0x000000ff0c0c7812 */ /* 0x020fe200078ec0ff */
[----:B------:R-:W-:Y:S01]  /*42d0*/  BSSY B1, `(.L_x_95) ;  /* 0x000000b000017945 */ /* 0x000fe20003800000 */
[----:B------:R-:W-:Y:S02]  /*42e0*/  ISETP.LT.OR P1, PT, R25, 0x9, !P1 ;  /* 0x000000091900780c */ /* 0x000fe40004f21670 */
[----:B------:R-:W-:-:S05]  /*42f0*/  F2FP.F16.E5M2.UNPACK_B R12, R12 ;  /* 0x0000000cff0c723e */ /* 0x000fca00020004ff */
[----:B01----:R-:W-:-:S05]  /*4300*/  HADD2.F32 R9, -RZ, R12.H0_H0 ;  /* 0x2000000cff097230 */ /* 0x003fca0000004100 */
[----:B------:R-:W-:-:S04]  /*4310*/  FMUL R8, R9, R10 ;  /* 0x0000000a09087220 */ /* 0x000fc80000400000 */
[----:B------:R-:W-:-:S05]  /*4320*/  FFMA R8, R11, R3, R8 ;  /* 0x000000030b087223 */ /* 0x000fca0000000008 */
[----:B------:R-:W-:Y:S02]  /*4330*/  F2FP.SATFINITE.E5M2.F32.PACK_AB_MERGE_C R9, RZ, R8, RZ ;  /* 0x00000008ff09723e */ /* 0x000fe400048060ff */
[----:B------:R-:W-:-:S03]  /*4340*/  PRMT R8, RZ, 0x7610, R8 ;  /* 0x00007610ff087816 */ /* 0x000fc60000000008 */
[----:B------:R0:W-:Y:S01]  /*4350*/  @!P0 STG.E.U8 desc[UR16][R6.64+0x38], R9 ;  /* 0x0000380906008986 */ /* 0x0001e2000c101110 */
[----:B------:R-:W-:Y:S05]  /*4360*/  @P1 BRA `(.L_x_96) ;  /* 0x0000000000041947 */ /* 0x000fea0003800000 */
[----:B------:R1:W5:Y:S02]  /*4370*/  LDG.E.U8 R8, desc[UR16][R16.64+0x39] ;  /* 0x0000391010087981 */ /* 0x000364000c1e1100 */
.L_x_96:
[----:B------:R-:W-:Y:S05]  /*4380*/  BSYNC B1 ;  /* 0x0000000000017941 */ /* 0x000fea0003800000 */
.L_x_95:
[----:B------:R-:W-:Y:S05]  /*4390*/  @P1 BRA `(.L_x_97) ;  /* 0x0000000800601947 */ /* 0x000fea0003800000 */
[----:B-----5:R-:W-:-:S04]  /*43a0*/  LOP3.LUT R8, R8, 0xff, RZ, 0xc0, !PT ;  /* 0x000000ff08087812 */ /* 0x020fc800078ec0ff */
[----:B------:R-:W-:-:S05]  /*43b0*/  F2FP.F16.E5M2.UNPACK_B R8, R8 ;  /* 0x00000008ff08723e */ /* 0x000fca00020004ff */
[----:B0-----:R-:W-:-:S05]  /*43c0*/  HADD2.F32 R9, -RZ, R8.H0_H0 ;  /* 0x20000008ff097230 */ /* 0x001fca0000004100 */
[----:B------:R-:W-:-:S04]  /*43d0*/  FMUL R9, R9, R10 ;  /* 0x0000000a09097220 */ /* 0x000fc80000400000 */
[----:B------:R-:W-:-:S05]  /*43e0*/  FFMA R9, R14, R3, R9 ;  /* 0x000000030e097223 */ /* 0x000fca0000000009 */
[----:B------:R-:W-:-:S05]  /*43f0*/  F2FP.SATFINITE.E5M2.F32.PACK_AB_MERGE_C R9, RZ, R9, RZ ;  /* 0x00000009ff09723e */ /* 0x000fca00048060ff */
[----:B------:R0:W-:Y:S01]  /*4400*/  STG.E.U8 desc[UR16][R6.64+0x39], R9 ;  /* 0x0000390906007986 */ /* 0x0001e2000c101110 */
[----:B------:R-:W-:Y:S05]  /*4410*/  BRA `(.L_x_97) ;  /* 0x0000000800407947 */ /* 0x000fea0003800000 */
.L_x_32:
[C---:B------:R-:W-:Y:S01]  /*4420*/  ISETP.GE.AND P3, PT, R26.reuse, 0x1, PT ;  /* 0x000000011a00780c */ /* 0x040fe20003f66270 */
[-C--:B--2---:R-:W-:Y:S01]  /*4430*/  FMUL R79, R79, R3.reuse ;  /* 0x000000034f4f7220 */ /* 0x084fe20000400000 */
[----:B------:R-:W-:Y:S01]  /*4440*/  ISETP.GE.AND P0, PT, R26, 0x2, PT ;  /* 0x000000021a00780c */ /* 0x000fe20003f06270 */
[-C--:B------:R-:W-:Y:S01]  /*4450*/  FMUL R78, R78, R3.reuse ;  /* 0x000000034e4e7220 */ /* 0x080fe20000400000 */
[----:B------:R-:W-:Y:S01]  /*4460*/  ISETP.LT.OR P1, PT, R25, 0x1, !P3 ;  /* 0x000000011900780c */ /* 0x000fe20005f21670 */
[-C--:B------:R-:W-:Y:S01]  /*4470*/  FMUL R77, R77, R3.reuse ;  /* 0x000000034d4d7220 */ /* 0x080fe20000400000 */
[C---:B------:R-:W-:Y:S01]  /*4480*/  ISETP.LT.OR P2, PT, R25.reuse, 0x1, !P0 ;  /* 0x000000011900780c */ /* 0x040fe20004741670 */
[-C--:B------:R-:W-:Y:S01]  /*4490*/  FMUL R76, R76, R3.reuse ;  /* 0x000000034c4c7220 */ /* 0x080fe20000400000 */
[----:B------:R-:W-:Y:S01]  /*44a0*/  ISETP.LT.OR P3, PT, R25, 0x9, !P3 ;  /* 0x000000091900780c */ /* 0x000fe20005f61670 */
[----:B------:R-:W-:Y:S01]  /*44b0*/  FMUL R75, R75, R3 ;  /* 0x000000034b4b7220 */ /* 0x000fe20000400000 */
[----:B------:R-:W-:Y:S01]  /*44c0*/  F2FP.SATFINITE.E5M2.F32.PACK_AB_MERGE_C R79, RZ, R79, RZ ;  /* 0x0000004fff4f723e */ /* 0x000fe200048060ff */
[-C--:B------:R-:W-:Y:S01]  /*44d0*/  FMUL R74, R74, R3.reuse ;  /* 0x000000034a4a7220 */ /* 0x080fe20000400000 */
[----:B------:R-:W-:Y:S01]  /*44e0*/  F2FP.SATFINITE.E5M2.F32.PACK_AB_MERGE_C R13, RZ, R78, RZ ;  /* 0x0000004eff0d723e */ /* 0x000fe200048060ff */
[----:B------:R-:W-:Y:S01]  /*44f0*/  FMUL R73, R73, R3 ;  /* 0x0000000349497220 */ /* 0x000fe20000400000 */
[----:B------:R-:W-:Y:S01]  /*4500*/  F2FP.SATFINITE.E5M2.F32.PACK_AB_MERGE_C R77, RZ, R77, RZ ;  /* 0x0000004dff4d723e */ /* 0x000fe200048060ff */
[-C--:B------:R-:W-:Y:S01]  /*4510*/  FMUL R72, R72, R3.reuse ;  /* 0x0000000348487220 */ /* 0x080fe20000400000 */
[----:B------:R-:W-:Y:S01]  /*4520*/  ISETP.LT.OR P0, PT, R25, 0x9, !P0 ;  /* 0x000000091900780c */ /* 0x000fe20004701670 */
[----:B------:R-:W-:Y:S01]  /*4530*/  @!P1 STG.E.U8 desc[UR16][R8.64], R79 ;  /* 0x0000004f08009986 */ /* 0x000fe2000c101110 */
[C---:B------:R-:W-:Y:S01]  /*4540*/  ISETP.GE.AND P1, PT, R26.reuse, 0x9, PT ;  /* 0x000000091a00780c */ /* 0x040fe20003f26270 */
[----:B------:R-:W-:Y:S01]  /*4550*/  FMUL R71, R71, R3 ;  /* 0x0000000347477220 */ /* 0x000fe20000400000 */
[----:B------:R-:W-:Y:S01]  /*4560*/  F2FP.SATFINITE.E5M2.F32.PACK_AB_MERGE_C R75, RZ, R75, RZ ;  /* 0x0000004bff4b723e */ /* 0x000fe200048060ff */
[----:B------:R0:W-:Y:S01]  /*4570*/  @!P2 STG.E.U8 desc[UR16][R8.64+0x1], R13 ;  /* 0x0000010d0800a986 */ /* 0x0001e2000c101110 */
[----:B------:R-:W-:Y:S01]  /*4580*/  ISETP.GE.AND P2, PT, R26, 0xa, PT ;  /* 0x0000000a1a00780c */ /* 0x000fe20003f46270 */
[-C--:B------:R-:W-:Y:S01]  /*4590*/  FMUL R70, R70, R3.reuse ;  /* 0x0000000346467220 */ /* 0x080fe20000400000 */
[----:B------:R-:W-:Y:S01]  /*45a0*/  F2FP.SATFINITE.E5M2.F32.PACK_AB_MERGE_C R17, RZ, R74, RZ ;  /* 0x0000004aff11723e */ /* 0x000fe200048060ff */
[----:B------:R-:W-:Y:S01]  /*45b0*/  @!P3 STG.E.U8 desc[UR16][R6.64], R77 ;  /* 0x0000004d0600b986 */ /* 0x000fe2000c101110 */
[C---:B------:R-:W-:Y:S01]  /*45c0*/  ISETP.LT.OR P3, PT, R25.reuse, 0x1, !P1 ;  /* 0x000000011900780c */ /* 0x040fe20004f61670 */
[-C--:B------:R-:W-:Y:S01]  /*45d0*/  FMUL R68, R68, R3.reuse ;  /* 0x0000000344447220 */ /* 0x080fe20000400000 */
[----:B------:R-:W-:Y:S01]  /*45e0*/  ISETP.LT.OR P5, PT, R25, 0x1, !P2 ;  /* 0x000000011900780c */ /* 0x000fe200057a1670 */
[-C--:B------:R-:W-:Y:S01]  /*45f0*/  FMUL R67, R67, R3.reuse ;  /* 0x0000000343437220 */ /* 0x080fe20000400000 */
[----:B------:R-:W-:Y:S01]  /*4600*/  ISETP.LT.OR P1, PT, R25, 0x9, !P1 ;  /* 0x000000091900780c */ /* 0x000fe20004f21670 */
[----:B------:R-:W-:Y:S01]  /*4610*/  FMUL R65, R65, R3 ;  /* 0x0000000341417220 */ /* 0x000fe20000400000 */
[----:B------:R-:W-:Y:S01]  /*4620*/  F2FP.SATFINITE.E5M2.F32.PACK_AB_MERGE_C R73, RZ, R73, RZ ;  /* 0x00000049ff49723e */ /* 0x000fe200048060ff */
[-C--:B------:R-:W-:Y:S01]  /*4630*/  FMUL R66, R66, R3.reuse ;  /* 0x0000000342427220 */ /* 0x080fe20000400000 */
[----:B0-----:R-:W-:Y:S01]  /*4640*/  F2FP.SATFINITE.E5M2.F32.PACK_AB_MERGE_C R13, RZ, R76, RZ ;  /* 0x0000004cff0d723e */ /* 0x001fe200048060ff */
[-C--:B------:R-:W-:Y:S01]  /*4650*/  FMUL R64, R64, R3.reuse ;  /* 0x0000000340407220 */ /* 0x080fe20000400000 */
[----:B------:R-:W-:Y:S01]  /*4660*/  ISETP.LT.OR P2, PT, R25, 0x9, !P2 ;  /* 0x000000091900780c */ /* 0x000fe20005741670 */
[-C--:B------:R-:W-:Y:S01]  /*4670*/  FMUL R63, R63, R3.reuse ;  /* 0x000000033f3f7220 */ /* 0x080fe20000400000 */
[----:B------:R-:W-:Y:S01]  /*4680*/  F2FP.SATFINITE.E5M2.F32.PACK_AB_MERGE_C R27, RZ, R72, RZ ;  /* 0x00000048ff1b723e */ /* 0x000fe200048060ff */
[----:B------:R0:W-:Y:S01]  /*4690*/  @!P0 STG.E.U8 desc[UR16][R6.64+0x1], R13 ;  /* 0x0000010d06008986 */ /* 0x0001e2000c101110 */
[C---:B------:R-:W-:Y:S01]  /*46a0*/  ISETP.GE.AND P0, PT, R26.reuse, 0x11, PT ;  /* 0x000000111a00780c */ /* 0x040fe20003f06270 */
[----:B------:R-:W-:Y:S01]  /*46b0*/  FMUL R61, R61, R3 ;  /* 0x000000033d3d7220 */ /* 0x000fe20000400000 */
[----:B------:R-:W-:Y:S01]  /*46c0*/  F2FP.SATFINITE.E5M2.F32.PACK_AB_MERGE_C R71, RZ, R71, RZ ;  /* 0x00000047ff47723e */ /* 0x000fe200048060ff */
[----:B------:R-:W-:Y:S01]  /*46d0*/  @!P3 STG.E.U8 desc[UR16][R8.64+0x8], R75 ;  /* 0x0000084b0800b986 */ /* 0x000fe2000c101110 */
[----:B------:R-:W-:Y:S01]  /*46e0*/  ISETP.GE.AND P3, PT, R26, 0x12, PT ;  /* 0x000000121a00780c */ /* 0x000fe20003f66270 */
[----:B------:R-:W-:Y:S01]  /*46f0*/  FMUL R62, R62, R3 ;  /* 0x000000033e3e7220 */ /* 0x000fe20000400000 */
[----:B------:R-:W-:Y:S01]  /*4700*/  F2FP.SATFINITE.E5M2.F32.PACK_AB_MERGE_C R67, RZ, R67, RZ ;  /* 0x00000043ff43723e */ /* 0x000fe200048060ff */
[----:B------:R1:W-:Y:S01]  /*4710*/  @!P5 STG.E.U8 desc[UR16][R8.64+0x9], R17 ;  /* 0x000009110800d986 */ /* 0x0003e2000c101110 */
[----:B------:R-:W-:Y:S01]  /*4720*/  ISETP.LT.OR P5, PT, R25, 0x1, !P3 ;  /* 0x000000011900780c */ /* 0x000fe20005fa1670 */
[-C--:B------:R-:W-:Y:S01]  /*4730*/  FMUL R59, R59, R3.reuse ;  /* 0x000000033b3b7220 */ /* 0x080fe20000400000 */
[C---:B------:R-:W-:Y:S01]  /*4740*/  ISETP.LT.OR P3, PT, R25.reuse, 0x9, !P3 ;  /* 0x000000091900780c */ /* 0x040fe20005f61670 */
[----:B------:R-:W-:Y:S01]  /*4750*/  @!P1 STG.E.U8 desc[UR16][R6.64+0x8], R73 ;  /* 0x0000084906009986 */ /* 0x000fe2000c101110 */
[----:B------:R-:W-:Y:S01]  /*4760*/  ISETP.LT.OR P1, PT, R25, 0x1, !P0 ;  /* 0x000000011900780c */ /* 0x000fe20004721670 */
[-C--:B------:R-:W-:Y:S01]  /*4770*/  FMUL R60, R60, R3.reuse ;  /* 0x000000033c3c7220 */ /* 0x080fe20000400000 */
[----:B0-----:R-:W-:Y:S01]  /*4780*/  F2FP.SATFINITE.E5M2.F32.PACK_AB_MERGE_C R13, RZ, R70, RZ ;  /* 0x00000046ff0d723e */ /* 0x001fe200048060ff */
[----:B------:R-:W-:Y:S01]  /*4790*/  @!P2 STG.E.U8 desc[UR16][R6.64+0x9], R27 ;  /* 0x0000091b0600a986 */ /* 0x000fe2000c101110 */
[----:B------:R-:W-:Y:S01]  /*47a0*/  ISETP.GE.AND P2, PT, R26, 0x19, PT ;  /* 0x000000191a00780c */ /* 0x000fe20003f46270 */
[-C--:B------:R-:W-:Y:S01]  /*47b0*/  FMUL R57, R57, R3.reuse ;  /* 0x0000000339397220 */ /* 0x080fe20000400000 */
[C---:B------:R-:W-:Y:S01]  /*47c0*/  ISETP.LT.OR P0, PT, R25.reuse, 0x9, !P0 ;  /* 0x000000091900780c */ /* 0x040fe20004701670 */
[-C--:B------:R-:W-:Y:S01]  /*47d0*/  FMUL R58, R58, R3.reuse ;  /* 0x000000033a3a7220 */ /* 0x080fe20000400000 */
[----:B------:R-:W-:Y:S01]  /*47e0*/  ISETP.LT.OR P6, PT, R25, 0x1, !P2 ;  /* 0x000000011900780c */ /* 0x000fe200057c1670 */
[----:B------:R0:W-:Y:S01]  /*47f0*/  @!P5 STG.E.U8 desc[UR16][R8.64+0x11], R13 ;  /* 0x0000110d0800d986 */ /* 0x0001e2000c101110 */
[----:B-1----:R-:W-:Y:S01]  /*4800*/  F2FP.SATFINITE.E5M2.F32.PACK_AB_MERGE_C R17, RZ, R68, RZ ;  /* 0x00000044ff11723e */ /* 0x002fe200048060ff */
[----:B------:R-:W-:Y:S01]  /*4810*/  FMUL R56, R56, R3 ;  /* 0x0000000338387220 */ /* 0x000fe20000400000 */
[----:B------:R-:W-:Y:S01]  /*4820*/  F2FP.SATFINITE.E5M2.F32.PACK_AB_MERGE_C R65, RZ, R65, RZ ;  /* 0x00000041ff41723e */ /* 0x000fe200048060ff */
[----:B------:R-:W-:Y:S01]  /*4830*/  @!P1 STG.E.U8 desc[UR16][R8.64+0x10], R71 ;  /* 0x0000104708009986 */ /* 0x000fe2000c101110 */
[----:B------:R-:W-:Y:S01]  /*4840*/  ISETP.GE.AND P1, PT, R26, 0x1a, PT ;  /* 0x0000001a1a00780c */ /* 0x000fe20003f26270 */
[-C--:B------:R-:W-:Y:S01]  /*4850*/  FMUL R23, R23, R3.reuse ;  /* 0x0000000317177220 */ /* 0x080fe20000400000 */
[C---:B------:R-:W-:Y:S01]  /*4860*/  ISETP.LT.OR P2, PT, R25.reuse, 0x9, !P2 ;  /* 0x000000091900780c */ /* 0x040fe20005741670 */
[----:B------:R1:W-:Y:S01]  /*4870*/  @!P3 STG.E.U8 desc[UR16][R6.64+0x11], R17 ;  /* 0x000011110600b986 */ /* 0x0003e2000c101110 */
[----:B------:R-:W-:Y:S01]  /*4880*/  ISETP.LT.OR P5, PT, R25, 0x1, !P1 ;  /* 0x000000011900780c */ /* 0x000fe20004fa1670 */
[-C--:B------:R-:W-:Y:S01]  /*4890*/  FMUL R21, R21, R3.reuse ;  /* 0x0000000315157220 */ /* 0x080fe20000400000 */
[----:B------:R-:W-:Y:S01]  /*48a0*/  ISETP.LT.OR P3, PT, R25, 0x9, !P1 ;  /* 0x000000091900780c */ /* 0x000fe20004f61670 */
[----:B------:R-:W-:Y:S01]  /*48b0*/  @!P0 STG.E.U8 desc[UR16][R6.64+0x10], R67 ;  /* 0x0000104306008986 */ /* 0x000fe2000c101110 */
[----:B0-----:R-:W-:Y:S01]  /*48c0*/  F2FP.SATFINITE.E5M2.F32.PACK_AB_MERGE_C R13, RZ, R66, RZ ;  /* 0x00000042ff0d723e */ /* 0x001fe200048060ff */
[-C--:B------:R-:W-:Y:S01]  /*48d0*/  FMUL R22, R22, R3.reuse ;  /* 0x0000000316167220 */ /* 0x080fe20000400000 */
[C---:B------:R-:W-:Y:S01]  /*48e0*/  ISETP.GE.AND P0, PT, R26.reuse, 0x21, PT ;  /* 0x000000211a00780c */ /* 0x040fe20003f06270 */
[----:B------:R-:W-:Y:S01]  /*48f0*/  @!P6 STG.E.U8 desc[UR16][R8.64+0x18], R65 ;  /* 0x000018410800e986 */ /* 0x000fe2000c101110 */
[----:B------:R-:W-:Y:S01]  /*4900*/  ISETP.GE.AND P1, PT, R26, 0x22, PT ;  /* 0x000000221a00780c */ /* 0x000fe20003f26270 */
[-C--:B------:R-:W-:Y:S01]  /*4910*/  FMUL R19, R19, R3.reuse ;  /* 0x0000000313137220 */ /* 0x080fe20000400000 */
[C---:B------:R-:W-:Y:S01]  /*4920*/  ISETP.LT.OR P6, PT, R25.reuse, 0x1, !P0 ;  /* 0x000000011900780c */ /* 0x040fe200047c1670 */
[-C--:B------:R-:W-:Y:S01]  /*4930*/  FMUL R20, R20, R3.reuse ;  /* 0x0000000314147220 */ /* 0x080fe20000400000 */
[----:B-1----:R-:W-:Y:S01]  /*4940*/  F2FP.SATFINITE.E5M2.F32.PACK_AB_MERGE_C R17, RZ, R64, RZ ;  /* 0x00000040ff11723e */ /* 0x002fe200048060ff */
[----:B------:R0:W-:Y:S01]  /*4950*/  @!P5 STG.E.U8 desc[UR16][R8.64+0x19], R13 ;  /* 0x0000190d0800d986 */ /* 0x0001e2000c101110 */
[----:B------:R-:W-:Y:S01]  /*4960*/  ISETP.LT.OR P5, PT, R25, 0x1, !P1 ;  /* 0x000000011900780c */ /* 0x000fe20004fa1670 */
[----:B------:R-:W-:Y:S01]  /*4970*/  FMUL R15, R15, R3 ;  /* 0x000000030f0f7220 */ /* 0x000fe20000400000 */
[----:B------:R-:W-:Y:S01]  /*4980*/  F2FP.SATFINITE.E5M2.F32.PACK_AB_MERGE_C R63, RZ, R63, RZ ;  /* 0x0000003fff3f723e */ /* 0x000fe200048060ff */
[----:B------:R1:W-:Y:S01]  /*4990*/  @!P3 STG.E.U8 desc[UR16][R6.64+0x19], R17 ;  /* 0x000019110600b986 */ /* 0x0003e2000c101110 */
[----:B------:R-:W-:Y:S01]  /*49a0*/  F2FP.SATFINITE.E5M2.F32.PACK_AB_MERGE_C R61, RZ, R61, RZ ;  /* 0x0000003dff3d723e */ /* 0x000fe200048060ff */
[-C--:B------:R-:W-:Y:S01]  /*49b0*/  FMUL R18, R18, R3.reuse ;  /* 0x0000000312127220 */ /* 0x080fe20000400000 */
[----:B------:R-:W-:Y:S01]  /*49c0*/  F2FP.SATFINITE.E5M2.F32.PACK_AB_MERGE_C R27, RZ, R62, RZ ;  /* 0x0000003eff1b723e */ /* 0x000fe200048060ff */
[----:B------:R-:W-:Y:S01]  /*49d0*/  @!P2 STG.E.U8 desc[UR16][R6.64+0x18], R63 ;  /* 0x0000183f0600a986 */ /* 0x000fe2000c101110 */
[----:B------:R-:W-:Y:S01]  /*49e0*/  ISETP.LT.OR P3, PT, R25, 0x9, !P1 ;  /* 0x000000091900780c */ /* 0x000fe20004f61670 */
[-C--:B------:R-:W-:Y:S01]  /*49f0*/  FMUL R11, R11, R3.reuse ;  /* 0x000000030b0b7220 */ /* 0x080fe20000400000 */
[----:B------:R-:W-:Y:S01]  /*4a00*/  ISETP.GE.AND P2, PT, R26, 0x29, PT ;  /* 0x000000291a00780c */ /* 0x000fe20003f46270 */
[----:B------:R-:W-:Y:S01]  /*4a10*/  @!P6 STG.E.U8 desc[UR16][R8.64+0x20], R61 ;  /* 0x0000203d0800e986 */ /* 0x000fe2000c101110 */
[C---:B------:R-:W-:Y:S01]  /*4a20*/  ISETP.LT.OR P0, PT, R25.reuse, 0x9, !P0 ;  /* 0x000000091900780c */ /* 0x040fe20004701670 */
[----:B------:R-:W-:Y:S01]  /*4a30*/  FMUL R14, R14, R3 ;  /* 0x000000030e0e7220 */ /* 0x000fe20000400000 */
[----:B------:R-:W-:Y:S01]  /*4a40*/  ISETP.GE.AND P1, PT, R26, 0x2a, PT ;  /* 0x0000002a1a00780c */ /* 0x000fe20003f26270 */
[----:B------:R-:W-:Y:S01]  /*4a50*/  @!P5 STG.E.U8 desc[UR16][R8.64+0x21], R27 ;  /* 0x0000211b0800d986 */ /* 0x000fe2000c101110 */
[----:B------:R-:W-:-:S02]  /*4a60*/  ISETP.LT.OR P6, PT, R25, 0x1, !P2 ;  /* 0x000000011900780c */ /* 0x000fc400057c1670 */
[C---:B------:R-:W-:Y:S02]  /*4a70*/  ISETP.LT.OR P5, PT, R25.reuse, 0x1, !P1 ;  /* 0x000000011900780c */ /* 0x040fe40004fa1670 */
[----:B------:R-:W-:Y:S02]  /*4a80*/  F2FP.SATFINITE.E5M2.F32.PACK_AB_MERGE_C R59, RZ, R59, RZ ;  /* 0x0000003bff3b723e */ /* 0x000fe400048060ff */
[----:B0-----:R-:W-:Y:S02]  /*4a90*/  F2FP.SATFINITE.E5M2.F32.PACK_AB_MERGE_C R13, RZ, R60, RZ ;  /* 0x0000003cff0d723e */ /* 0x001fe400048060ff */
[----:B------:R-:W-:Y:S01]  /*4aa0*/  F2FP.SATFINITE.E5M2.F32.PACK_AB_MERGE_C R57, RZ, R57, RZ ;  /* 0x00000039ff39723e */ /* 0x000fe200048060ff */
[----:B------:R-:W-:Y:S01]  /*4ab0*/  @!P0 STG.E.U8 desc[UR16][R6.64+0x20], R59 ;  /* 0x0000203b06008986 */ /* 0x000fe2000c101110 */
[----:B-1----:R-:W-:Y:S02]  /*4ac0*/  F2FP.SATFINITE.E5M2.F32.PACK_AB_MERGE_C R17, RZ, R58, RZ ;  /* 0x0000003aff11723e */ /* 0x002fe400048060ff */
[C---:B------:R-:W-:Y:S01]  /*4ad0*/  ISETP.LT.OR P1, PT, R25.reuse, 0x9, !P1 ;  /* 0x000000091900780c */ /* 0x040fe20004f21670 */
[----:B------:R0:W-:Y:S01]  /*4ae0*/  @!P3 STG.E.U8 desc[UR16][R6.64+0x21], R13 ;  /* 0x0000210d0600b986 */ /* 0x0001e2000c101110 */
[----:B------:R-:W-:-:S02]  /*4af0*/  ISETP.LT.OR P2, PT, R25, 0x9, !P2 ;  /* 0x000000091900780c */ /* 0x000fc40005741670 */
[C---:B------:R-:W-:Y:S01]  /*4b00*/  ISETP.GE.AND P3, PT, R26.reuse, 0x31, PT ;  /* 0x000000311a00780c */ /* 0x040fe20003f66270 */
[----:B------:R-:W-:Y:S01]  /*4b10*/  @!P6 STG.E.U8 desc[UR16][R8.64+0x28], R57 ;  /* 0x000028390800e986 */ /* 0x000fe2000c101110 */
[----:B------:R-:W-:Y:S02]  /*4b20*/  ISETP.GE.AND P0, PT, R26, 0x32, PT ;  /* 0x000000321a00780c */ /* 0x000fe40003f06270 */
[----:B------:R-:W-:Y:S01]  /*4b30*/  F2FP.SATFINITE.E5M2.F32.PACK_AB_MERGE_C R23, RZ, R23, RZ ;  /* 0x00000017ff17723e */ /* 0x000fe200048060ff */
[----:B------:R1:W-:Y:S01]  /*4b40*/  @!P5 STG.E.U8 desc[UR16][R8.64+0x29], R17 ;  /* 0x000029110800d986 */ /* 0x0003e2000c101110 */
[C---:B------:R-:W-:Y:S02]  /*4b50*/  ISETP.LT.OR P5, PT, R25.reuse, 0x1, !P3 ;  /* 0x000000011900780c */ /* 0x040fe40005fa1670 */
[----:B------:R-:W-:Y:S02]  /*4b60*/  ISETP.LT.OR P6, PT, R25, 0x1, !P0 ;  /* 0x000000011900780c */ /* 0x000fe400047c1670 */
[----:B0-----:R-:W-:Y:S01]  /*4b70*/  F2FP.SATFINITE.E5M2.F32.PACK_AB_MERGE_C R13, RZ, R56, RZ ;  /* 0x00000038ff0d723e */ /* 0x001fe200048060ff */
[----:B------:R-:W-:Y:S01]  /*4b80*/  @!P2 STG.E.U8 desc[UR16][R6.64+0x28], R23 ;  /* 0x000028170600a986 */ /* 0x000fe2000c101110 */
[----:B------:R-:W-:-:S02]  /*4b90*/  F2FP.SATFINITE.E5M2.F32.PACK_AB_MERGE_C R21, RZ, R21, RZ ;  /* 0x00000015ff15723e */ /* 0x000fc400048060ff */
[C---:B------:R-:W-:Y:S01]  /*4ba0*/  ISETP.GE.AND P2, PT, R26.reuse, 0x3a, PT ;  /* 0x0000003a1a00780c */ /* 0x040fe20003f46270 */
[----:B------:R0:W-:Y:S01]  /*4bb0*/  @!P1 STG.E.U8 desc[UR16][R6.64+0x29], R13 ;  /* 0x0000290d06009986 */ /* 0x0001e2000c101110 */
[C---:B------:R-:W-:Y:S02]  /*4bc0*/  ISETP.LT.OR P1, PT, R25.reuse, 0x9, !P3 ;  /* 0x000000091900780c */ /* 0x040fe40005f21670 */
[----:B-1----:R-:W-:Y:S01]  /*4bd0*/  F2FP.SATFINITE.E5M2.F32.PACK_AB_MERGE_C R17, RZ, R22, RZ ;  /* 0x00000016ff11723e */ /* 0x002fe200048060ff */
[----:B------:R-:W-:Y:S01]  /*4be0*/  @!P5 STG.E.U8 desc[UR16][R8.64+0x30], R21 ;  /* 0x000030150800d986 */ /* 0x000fe2000c101110 */
[----:B------:R-:W-:Y:S02]  /*4bf0*/  ISETP.GE.AND P3, PT, R26, 0x39, PT ;  /* 0x000000391a00780c */ /* 0x000fe40003f66270 */
[C---:B------:R-:W-:Y:S01]  /*4c00*/  ISETP.LT.OR P0, PT, R25.reuse, 0x9, !P0 ;  /* 0x000000091900780c */ /* 0x040fe20004701670 */
[----:B------:R1:W-:Y:S01]  /*4c10*/  @!P6 STG.E.U8 desc[UR16][R8.64+0x31], R17 ;  /* 0x000031110800e986 */ /* 0x0003e2000c101110 */
[----:B------:R-:W-:-:S02]  /*4c20*/  ISETP.LT.OR P5, PT, R25, 0x1, !P3 ;  /* 0x000000011900780c */ /* 0x000fc40005fa1670 */
[C---:B------:R-:W-:Y:S02]  /*4c30*/  ISETP.LT.OR P6, PT, R25.reuse, 0x1, !P2 ;  /* 0x000000011900780c */ /* 0x040fe400057c1670 */
[C---:B------:R-:W-:Y:S02]  /*4c40*/  ISETP.LT.OR P3, PT, R25.reuse, 0x9, !P3 ;  /* 0x000000091900780c */ /* 0x040fe40005f61670 */
[----:B------:R-:W-:Y:S02]  /*4c50*/  ISETP.LT.OR P2, PT, R25, 0x9, !P2 ;  /* 0x000000091900780c */ /* 0x000fe40005741670 */
[----:B------:R-:W-:Y:S02]  /*4c60*/  F2FP.SATFINITE.E5M2.F32.PACK_AB_MERGE_C R19, RZ, R19, RZ ;  /* 0x00000013ff13723e */ /* 0x000fe400048060ff */
[----:B0-----:R-:W-:Y:S02]  /*4c70*/  F2FP.SATFINITE.E5M2.F32.PACK_AB_MERGE_C R13, RZ, R20, RZ ;  /* 0x00000014ff0d723e */ /* 0x001fe400048060ff */
[----:B------:R-:W-:Y:S01]  /*4c80*/  F2FP.SATFINITE.E5M2.F32.PACK_AB_MERGE_C R15, RZ, R15, RZ ;  /* 0x0000000fff0f723e */ /* 0x000fe200048060ff */
[----:B------:R0:W-:Y:S01]  /*4c90*/  @!P1 STG.E.U8 desc[UR16][R6.64+0x30], R19 ;  /* 0x0000301306009986 */ /* 0x0001e2000c101110 */
[----:B-1----:R-:W-:-:S02]  /*4ca0*/  F2FP.SATFINITE.E5M2.F32.PACK_AB_MERGE_C R17, RZ, R18, RZ ;  /* 0x00000012ff11723e */ /* 0x002fc400048060ff */
[----:B------:R-:W-:Y:S01]  /*4cb0*/  F2FP.SATFINITE.E5M2.F32.PACK_AB_MERGE_C R11, RZ, R11, RZ ;  /* 0x0000000bff0b723e */ /* 0x000fe200048060ff */
[----:B------:R0:W-:Y:S01]  /*4cc0*/  @!P0 STG.E.U8 desc[UR16][R6.64+0x31], R13 ;  /* 0x0000310d06008986 */ /* 0x0001e2000c101110 */
[----:B------:R-:W-:-:S03]  /*4cd0*/  F2FP.SATFINITE.E5M2.F32.PACK_AB_MERGE_C R21, RZ, R14, RZ ;  /* 0x0000000eff15723e */ /* 0x000fc600048060ff */
[----:B------:R0:W-:Y:S04]  /*4ce0*/  @!P5 STG.E.U8 desc[UR16][R8.64+0x38], R15 ;  /* 0x0000380f0800d986 */ /* 0x0001e8000c101110 */
[----:B------:R0:W-:Y:S04]  /*4cf0*/  @!P6 STG.E.U8 desc[UR16][R8.64+0x39], R17 ;  /* 0x000039110800e986 */ /* 0x0001e8000c101110 */
[----:B------:R0:W-:Y:S04]  /*4d00*/  @!P3 STG.E.U8 desc[UR16][R6.64+0x38], R11 ;  /* 0x0000380b0600b986 */ /* 0x0001e8000c101110 */
[----:B------:R0:W-:Y:S02]  /*4d10*/  @!P2 STG.E.U8 desc[UR16][R6.64+0x39], R21 ;  /* 0x000039150600a986 */ /* 0x0001e4000c101110 */
.L_x_97:
[----:B------:R-:W-:Y:S05]  /*4d20*/  BSYNC B0 ;  /* 0x0000000000007941 */ /* 0x000fea0003800000 */
.L_x_31:
[----:B------:R-:W-:Y:S01]  /*4d30*/  ULDC UR6, c[0x0][0xc] ;  /* 0x0000030000067ab9 */ /* 0x000fe20000000800 */
[----:B------:R-:W-:Y:S01]  /*4d40*/  ULDC UR7, c[0x0][0x10] ;  /* 0x0000040000077ab9 */ /* 0x000fe20000000800 */
[----:B0-----:R-:W0:Y:S01]  /*4d50*/  LDC R9, c[0x0][0x14] ;  /* 0x00000500ff097b82 */ /* 0x001e220000000800 */
[----:B------:R-:W-:Y:S01]  /*4d60*/  UIMAD.WIDE.U32 UR6, UR6, UR7, URZ ;  /* 0x00000007060672a5 */ /* 0x000fe2000f8e003f */
[----:B------:R-:W-:Y:S02]  /*4d70*/  IMAD.MOV.U32 R6, RZ, RZ, R0 ;  /* 0x000000ffff067224 */ /* 0x000fe400078e0000 */
[----:B------:R-:W-:Y:S02]  /*4d80*/  IMAD.MOV.U32 R7, RZ, RZ, R5 ;  /* 0x000000ffff077224 */ /* 0x000fe400078e0005 */
[----:B------:R-:W-:Y:S02]  /*4d90*/  IMAD.MOV.U32 R12, RZ, RZ, -0x1 ;  /* 0xffffffffff0c7424 */ /* 0x000fe400078e00ff */
[----:B------:R-:W-:-:S02]  /*4da0*/  IMAD.MOV.U32 R69, RZ, RZ, -0x1 ;  /* 0xffffffffff457424 */ /* 0x000fc400078e00ff */
[----:B0-----:R-:W-:-:S04]  /*4db0*/  IMAD.WIDE.U32 R6, R9, UR6, R6 ;  /* 0x0000000609067c25 */ /* 0x001fc8000f8e0006 */
[----:B------:R-:W-:Y:S01]  /*4dc0*/  IMAD R5, R9, UR7, RZ ;  /* 0x0000000709057c24 */ /* 0x000fe2000f8e02ff */
[----:B------:R-:W-:Y:S01]  /*4dd0*/  ULDC.64 UR6, c[0x0][0x650] ;  /* 0x0001940000067ab9 */ /* 0x000fe20000000a00 */
[----:B------:R-:W-:Y:S01]  /*4de0*/  IMAD.MOV.U32 R0, RZ, RZ, R6 ;  /* 0x000000ffff007224 */ /* 0x000fe200078e0006 */
[----:B------:R-:W-:Y:S01]  /*4df0*/  ISETP.GE.U32.AND P0, PT, R6, UR6, PT ;  /* 0x0000000606007c0c */ /* 0x000fe2000bf06070 */
[----:B------:R-:W-:Y:S01]  /*4e00*/  IMAD.IADD R5, R7, 0x1, R5 ;  /* 0x0000000107057824 */ /* 0x000fe200078e0205 */
[----:B------:R-:W-:-:S04]  /*4e10*/  PRMT R7, RZ, 0x7610, R7 ;  /* 0x00007610ff077816 */ /* 0x000fc80000000007 */
[----:B------:R-:W-:-:S13]  /*4e20*/  ISETP.GE.U32.AND.EX P0, PT, R5, UR7, PT, P0 ;  /* 0x0000000705007c0c */ /* 0x000fda000bf06100 */
[----:B------:R-:W-:Y:S05]  /*4e30*/  @P0 BRA `(.L_x_98) ;  /* 0x0000000400640947 */ /* 0x000fea0003800000 */
[----:B------:R-:W0:Y:S01]  /*4e40*/  S2R R20, SR_CTAID.X ;  /* 0x0000000000147919 */ /* 0x000e220000002500 */
[----:B------:R-:W0:Y:S01]  /*4e50*/  LDC.64 R14, c[0x0][0x628] ;  /* 0x00018a00ff0e7b82 */ /* 0x000e220000000a00 */
[----:B------:R-:W-:Y:S01]  /*4e60*/  ULDC UR6, c[0x0][0x150] ;  /* 0x0000540000067ab9 */ /* 0x000fe20000000800 */
[----:B------:R-:W-:Y:S01]  /*4e70*/  IMAD.MOV.U32 R12, RZ, RZ, R0 ;  /* 0x000000ffff0c7224 */ /* 0x000fe200078e0000 */
[----:B------:R-:W0:Y:S01]  /*4e80*/  S2R R22, SR_CTAID.Y ;  /* 0x0000000000167919 */ /* 0x000e220000002600 */
[----:B------:R-:W-:-:S04]  /*4e90*/  IMAD.MOV.U32 R13, RZ, RZ, R5 ;  /* 0x000000ffff0d7224 */ /* 0x000fc800078e0005 */
[----:B------:R-:W0:Y:S08]  /*4ea0*/  LDC R23, c[0x0][0x144] ;  /* 0x00005100ff177b82 */ /* 0x000e300000000800 */
[----:B-1234-:R-:W1:Y:S08]  /*4eb0*/  LDC R16, c[0x0][0x630] ;  /* 0x00018c00ff107b82 */ /* 0x01ee700000000800 */
[----:B------:R-:W2:Y:S01]  /*4ec0*/  LDC.64 R18, c[0x0][0x620] ;  /* 0x00018800ff127b82 */ /* 0x000ea20000000a00 */
[----:B0-----:R-:W-:-:S04]  /*4ed0*/  ISETP.NE.U32.AND P0, PT, R14, RZ, PT ;  /* 0x000000ff0e00720c */ /* 0x001fc80003f05070 */
[----:B------:R-:W-:Y:S02]  /*4ee0*/  ISETP.NE.AND.EX P0, PT, R15, RZ, PT, P0 ;  /* 0x000000ff0f00720c */ /* 0x000fe40003f05300 */
[----:B------:R-:W-:-:S05]  /*4ef0*/  I2FP.F32.U32 R6, R20 ;  /* 0x0000001400067245 */ /* 0x000fca0000201000 */
[----:B------:R-:W-:-:S04]  /*4f00*/  FMUL R6, R6, UR6 ;  /* 0x0000000606067c20 */ /* 0x000fc80008400000 */
[----:B------:R0:W3:Y:S02]  /*4f10*/  F2I.U32.TRUNC.NTZ R21, R6 ;  /* 0x0000000600157305 */ /* 0x0000e4000020f000 */
[----:B-1----:R-:W-:Y:S05]  /*4f20*/  @!P0 BRA `(.L_x_99) ;  /* 0x0000000000288947 */ /* 0x002fea0003800000 */
[----:B------:R-:W1:Y:S02]  /*4f30*/  LDC R7, c[0x0][0x634] ;  /* 0x00018d00ff077b82 */ /* 0x000e640000000800 */
[----:B-1----:R-:W-:-:S05]  /*4f40*/  IADD3 R11, P0, R0, R7, RZ ;  /* 0x00000007000b7210 */ /* 0x002fca0007f1e0ff */
[----:B------:R-:W-:-:S04]  /*4f50*/  IMAD.X R17, RZ, RZ, R5, P0 ;  /* 0x000000ffff117224 */ /* 0x000fc800000e0605 */
[----:B0-----:R-:W-:-:S04]  /*4f60*/  IMAD.WIDE.U32 R6, R17, R14, RZ ;  /* 0x0000000e11067225 */ /* 0x001fc800078e00ff */
[----:B-----5:R-:W-:-:S04]  /*4f70*/  IMAD.WIDE.U32 R8, P0, R11, R15, R6 ;  /* 0x0000000f0b087225 */ /* 0x020fc80007800006 */
[----:B------:R-:W-:-:S04]  /*4f80*/  IMAD.WIDE.U32 R6, R11, R14, RZ ;  /* 0x0000000e0b067225 */ /* 0x000fc800078e00ff */
[----:B------:R-:W-:Y:S01]  /*4f90*/  IMAD.X R13, RZ, RZ, RZ, P0 ;  /* 0x000000ffff0d7224 */ /* 0x000fe200000e06ff */
[----:B------:R-:W-:Y:S01]  /*4fa0*/  IADD3 RZ, P0, R7, R8, RZ ;  /* 0x0000000807ff7210 */ /* 0x000fe20007f1e0ff */
[----:B------:R-:W-:-:S04]  /*4fb0*/  IMAD.MOV.U32 R12, RZ, RZ, R9 ;  /* 0x000000ffff0c7224 */ /* 0x000fc800078e0009 */
[----:B------:R-:W-:-:S08]  /*4fc0*/  IMAD.WIDE.U32.X R12, R17, R15, R12, P0 ;  /* 0x0000000f110c7225 */ /* 0x000fd000000e040c */
.L_x_99:
[-CC-:B------:R-:W-:Y:S01]  /*4fd0*/  SHF.R.U64 R69, R12, R16.reuse, R13.reuse ;  /* 0x000000100c457219 */ /* 0x180fe2000000120d */
[----:B------:R-:W1:Y:S01]  /*4fe0*/  LDC.64 R28, c[0x0][0x640] ;  /* 0x00019000ff1c7b82 */ /* 0x000e620000000a00 */
[----:B0-----:R-:W-:Y:S01]  /*4ff0*/  SHF.R.U32.HI R6, RZ, R16, R13 ;  /* 0x00000010ff067219 */ /* 0x001fe2000001160d */
[----:B---3--:R-:W-:Y:S01]  /*5000*/  IMAD.MOV R21, RZ, RZ, -R21 ;  /* 0x000000ffff157224 */ /* 0x008fe200078e0a15 */
[----:B------:R-:W-:Y:S01]  /*5010*/  IADD3 R9, P0, RZ, -R69, RZ ;  /* 0x80000045ff097210 */ /* 0x000fe20007f1e0ff */
[----:B------:R-:W-:Y:S01]  /*5020*/  ULDC UR6, c[0x0][0x154] ;  /* 0x0000550000067ab9 */ /* 0x000fe20000000800 */
[----:B------:R-:W-:Y:S02]  /*5030*/  IMAD.MOV.U32 R11, RZ, RZ, 0x1 ;  /* 0x00000001ff0b7424 */ /* 0x000fe400078e00ff */
[----:B------:R-:W-:Y:S01]  /*5040*/  IMAD R21, R23, R21, R20 ;  /* 0x0000001517157224 */ /* 0x000fe200078e0214 */
[----:B------:R-:W0:Y:S01]  /*5050*/  LDC R12, c[0x0][0x618] ;  /* 0x00018600ff0c7b82 */ /* 0x000e220000000800 */
[----:B------:R-:W-:-:S02]  /*5060*/  IMAD.X R7, RZ, RZ, ~R6, P0 ;  /* 0x000000ffff077224 */ /* 0x000fc400000e0e06 */
[----:B------:R-:W-:Y:S02]  /*5070*/  IMAD.MOV.U32 R6, RZ, RZ, R0 ;  /* 0x000000ffff067224 */ /* 0x000fe400078e0000 */
[-C--:B--2--5:R-:W-:Y:S02]  /*5080*/  IMAD R8, R7, R18.reuse, RZ ;  /* 0x0000001207087224 */ /* 0x0a4fe400078e02ff */
[----:B------:R-:W-:Y:S01]  /*5090*/  IMAD.MOV.U32 R7, RZ, RZ, R5 ;  /* 0x000000ffff077224 */ /* 0x000fe200078e0005 */
[----:B------:R-:W2:Y:S01]  /*50a0*/  LDC R24, c[0x0][0x608] ;  /* 0x00018200ff187b82 */ /* 0x000ea20000000800 */
[----:B------:R-:W-:-:S04]  /*50b0*/  IMAD.WIDE.U32 R6, R9, R18, R6 ;  /* 0x0000001209067225 */ /* 0x000fc800078e0006 */
[----:B------:R-:W-:-:S03]  /*50c0*/  IMAD R9, R9, R19, R8 ;  /* 0x0000001309097224 */ /* 0x000fc600078e0208 */
[----:B------:R-:W3:Y:S01]  /*50d0*/  LDC R26, c[0x0][0x658] ;  /* 0x00019600ff1a7b82 */ /* 0x000ee20000000800 */
[----:B------:R-:W-:Y:S01]  /*50e0*/  I2FP.F32.U32 R8, R22 ;  /* 0x0000001600087245 */ /* 0x000fe20000201000 */
[----:B------:R-:W-:Y:S01]  /*50f0*/  IMAD.IADD R7, R7, 0x1, R9 ;  /* 0x0000000107077824 */ /* 0x000fe200078e0209 */
[----:B-1----:R-:W-:Y:S01]  /*5100*/  ISETP.NE.U32.AND P0, PT, R28, RZ, PT ;  /* 0x000000ff1c00720c */ /* 0x002fe20003f05070 */
[----:B------:R-:W-:Y:S02]  /*5110*/  IMAD.MOV.U32 R9, RZ, RZ, -0x1 ;  /* 0xffffffffff097424 */ /* 0x000fe400078e00ff */
[----:B------:R-:W-:Y:S02]  /*5120*/  FMUL R8, R8, UR6 ;  /* 0x0000000608087c20 */ /* 0x000fe40008400000 */
[----:B------:R-:W1:Y:S01]  /*5130*/  LDC R19, c[0x0][0x148] ;  /* 0x00005200ff137b82 */ /* 0x000e620000000800 */
[----:B0-----:R-:W-:Y:S01]  /*5140*/  SHF.R.U64 R16, R6, R12, R7 ;  /* 0x0000000c06107219 */ /* 0x001fe20000001207 */
[----:B------:R0:W4:Y:S01]  /*5150*/  F2I.U32.TRUNC.NTZ R17, R8 ;  /* 0x0000000800117305 */ /* 0x000122000020f000 */
[----:B------:R-:W-:-:S02]  /*5160*/  ISETP.NE.AND.EX P0, PT, R29, RZ, PT, P0 ;  /* 0x000000ff1d00720c */ /* 0x000fc40003f05300 */
[----:B------:R-:W-:-:S03]  /*5170*/  SHF.R.U32.HI R7, RZ, R12, R7 ;  /* 0x0000000cff077219 */ /* 0x000fc60000011607 */
[----:B------:R-:W0:Y:S01]  /*5180*/  LDC R20, c[0x0][0x600] ;  /* 0x00018000ff147b82 */ /* 0x000e220000000800 */
[-CC-:B--2---:R-:W-:Y:S02]  /*5190*/  SHF.R.U64 R14, R16, R24.reuse, R7.reuse ;  /* 0x00000018100e7219 */ /* 0x184fe40000001207 */
[----:B------:R-:W-:-:S05]  /*51a0*/  SHF.R.U32.HI R7, RZ, R24, R7 ;  /* 0x00000018ff077219 */ /* 0x000fca0000011607 */
[----:B------:R-:W2:Y:S01]  /*51b0*/  LDC R25, c[0x0][0x648] ;  /* 0x00019200ff197b82 */ /* 0x000ea20000000800 */
[-CC-:B---3--:R-:W-:Y:S02]  /*51c0*/  SHF.R.U64 R18, R14, R26.reuse, R7.reuse ;  /* 0x0000001a0e127219 */ /* 0x188fe40000001207 */
[-C--:B------:R-:W-:Y:S02]  /*51d0*/  SHF.L.U32 R9, R9, R26.reuse, RZ ;  /* 0x0000001a09097219 */ /* 0x080fe400000006ff */
[-C--:B------:R-:W-:Y:S01]  /*51e0*/  SHF.R.U32.HI R7, RZ, R26.reuse, R7 ;  /* 0x0000001aff077219 */ /* 0x080fe20000011607 */
[----:B------:R-:W-:Y:S01]  /*51f0*/  IMAD.MOV.U32 R6, RZ, RZ, R18 ;  /* 0x000000ffff067224 */ /* 0x000fe200078e0012 */
[----:B------:R-:W-:Y:S01]  /*5200*/  SHF.L.U32 R24, R11, R26, RZ ;  /* 0x0000001a0b187219 */ /* 0x000fe200000006ff */
[----:B------:R-:W3:Y:S01]  /*5210*/  LDC R27, c[0x0][0x638] ;  /* 0x00018e00ff1b7b82 */ /* 0x000ee20000000800 */
[----:B------:R-:W-:-:S07]  /*5220*/  LOP3.LUT R23, RZ, R9, RZ, 0x33, !PT ;  /* 0x00000009ff177212 */ /* 0x000fce00078e33ff */
[----:B------:R-:W0:Y:S01]  /*5230*/  LDC R30, c[0x0][0x610] ;  /* 0x00018400ff1e7b82 */ /* 0x000e220000000800 */
[----:B----4-:R-:W-:Y:S05]  /*5240*/  @!P0 BRA `(.L_x_100) ;  /* 0x0000000000288947 */ /* 0x010fea0003800000 */
[----:B------:R-:W4:Y:S02]  /*5250*/  LDC R11, c[0x0][0x64c] ;  /* 0x00019300ff0b7b82 */ /* 0x000f240000000800 */
[----:B----4-:R-:W-:-:S05]  /*5260*/  IADD3 R11, P0, R18, R11, RZ ;  /* 0x0000000b120b7210 */ /* 0x010fca0007f1e0ff */
[----:B------:R-:W-:-:S04]  /*5270*/  IMAD.X R15, RZ, RZ, R7, P0 ;  /* 0x000000ffff0f7224 */ /* 0x000fc800000e0607 */
[----:B------:R-:W-:-:S04]  /*5280*/  IMAD.WIDE.U32 R6, R15, R28, RZ ;  /* 0x0000001c0f067225 */ /* 0x000fc800078e00ff */
[----:B0-----:R-:W-:-:S04]  /*5290*/  IMAD.WIDE.U32 R8, P0, R11, R29, R6 ;  /* 0x0000001d0b087225 */ /* 0x001fc80007800006 */
[----:B------:R-:W-:-:S04]  /*52a0*/  IMAD.WIDE.U32 R6, R11, R28, RZ ;  /* 0x0000001c0b067225 */ /* 0x000fc800078e00ff */
[----:B------:R-:W-:Y:S01]  /*52b0*/  IMAD.X R13, RZ, RZ, RZ, P0 ;  /* 0x000000ffff0d7224 */ /* 0x000fe200000e06ff */
[----:B------:R-:W-:Y:S01]  /*52c0*/  IADD3 RZ, P0, R7, R8, RZ ;  /* 0x0000000807ff7210 */ /* 0x000fe20007f1e0ff */
[----:B------:R-:W-:-:S04]  /*52d0*/  IMAD.MOV.U32 R12, RZ, RZ, R9 ;  /* 0x000000ffff0c7224 */ /* 0x000fc800078e0009 */
[----:B------:R-:W-:-:S08]  /*52e0*/  IMAD.WIDE.U32.X R6, R15, R29, R12, P0 ;  /* 0x0000001d0f067225 */ /* 0x000fd000000e040c */
.L_x_100:
[----:B--2---:R-:W-:Y:S01]  /*52f0*/  SHF.R.U64 R6, R6, R25, R7 ;  /* 0x0000001906067219 */ /* 0x004fe20000001207 */
[----:B0-----:R-:W-:Y:S01]  /*5300*/  VIADD R11, R20, 0xffffffff ;  /* 0xffffffff140b7836 */ /* 0x001fe20000000000 */
[----:B------:R-:W-:Y:S01]  /*5310*/  LOP3.LUT R9, R14, R23, RZ, 0xc0, !PT ;  /* 0x000000170e097212 */ /* 0x000fe200078ec0ff */
[----:B------:R-:W-:Y:S02]  /*5320*/  IMAD.MOV R17, RZ, RZ, -R17 ;  /* 0x000000ffff117224 */ /* 0x000fe400078e0a11 */
[----:B------:R-:W-:Y:S02]  /*5330*/  IMAD.MOV R7, RZ, RZ, -R6 ;  /* 0x000000ffff077224 */ /* 0x000fe400078e0a06 */
[----:B------:R-:W-:Y:S01]  /*5340*/  IMAD R24, R24, R6, R9 ;  /* 0x0000000618187224 */ /* 0x000fe200078e0209 */
[----:B------:R-:W-:Y:S01]  /*5350*/  LOP3.LUT R9, R16, R11, RZ, 0xc0, !PT ;  /* 0x0000000b10097212 */ /* 0x000fe200078ec0ff */
[----:B-1----:R-:W-:Y:S02]  /*5360*/  @P4 IMAD R21, R19, R17, R22 ;  /* 0x0000001113154224 */ /* 0x002fe400078e0216 */
[----:B---3--:R-:W-:-:S02]  /*5370*/  IMAD R6, R7, R27, R18 ;  /* 0x0000001b07067224 */ /* 0x008fc400078e0212 */
[----:B------:R-:W-:Y:S02]  /*5380*/  IMAD R24, R24, R30, R21 ;  /* 0x0000001e18187224 */ /* 0x000fe400078e0215 */
[----:B------:R-:W-:Y:S02]  /*5390*/  IMAD R9, R6, R20, R9 ;  /* 0x0000001406097224 */ /* 0x000fe400078e0209 */
[----:B------:R-:W-:-:S03]  /*53a0*/  IMAD.MOV.U32 R7, RZ, RZ, 0x1 ;  /* 0x00000001ff077424 */ /* 0x000fc600078e00ff */
[----:B------:R-:W-:Y:S02]  /*53b0*/  SEL R12, R9, R24, !P4 ;  /* 0x00000018090c7207 */ /* 0x000fe40006000000 */
[----:B------:R-:W-:-:S07]  /*53c0*/  SEL R24, R24, R9, !P4 ;  /* 0x0000000918187207 */ /* 0x000fce0006000000 */
.L_x_98:
[----:B------:R-:W-:Y:S01]  /*53d0*/  LOP3.LUT P0, RZ, R7, 0xff, RZ, 0xc0, !PT ;  /* 0x000000ff07ff7812 */ /* 0x000fe2000780c0ff */
[----:B-1234-:R-:W-:-:S12]  /*53e0*/  IMAD.MOV.U32 R16, RZ, RZ, R24 ;  /* 0x000000ffff107224 */ /* 0x01efd800078e0018 */
[----:B------:R-:W-:Y:S05]  /*53f0*/  @P0 BRA `(.L_x_101) ;  /* 0xffffffb800e00947 */ /* 0x000fea000383ffff */
[----:B------:R-:W-:Y:S05]  /*5400*/  EXIT ;  /* 0x000000000000794d */ /* 0x000fea0003800000 */
.L_x_3:
[----:B0-----:R-:W-:Y:S01]  /*5410*/  ULDC.64 UR4, c[0x0][0x650] ;  /* 0x0001940000047ab9 */ /* 0x001fe20000000a00 */
        /* <DEDUP_REMOVED lines=25> */
.L_x_103:
[-CC-:B------:R-:W-:Y:S01]  /*55b0*/  SHF.R.U64 R16, R14, R18.reuse, R15.reuse ;  /* 0x000000120e107219 */ /* 0x180fe2000000120f */
[----:B------:R-:W0:Y:S01]  /*55c0*/  LDC R22, c[0x0][0x618] ;  /* 0x00018600ff167b82 */ /* 0x000e220000000800 */
[----:B------:R-:W-:Y:S01]  /*55d0*/  SHF.R.U32.HI R7, RZ, R18, R15 ;  /* 0x00000012ff077219 */ /* 0x000fe2000001160f */
[----:B------:R-:W-:Y:S01]  /*55e0*/  ULDC UR4, c[0x0][0x150] ;  /* 0x0000540000047ab9 */ /* 0x000fe20000000800 */
[----:B------:R-:W-:Y:S01]  /*55f0*/  IADD3 R9, P0, RZ, -R16, RZ ;  /* 0x80000010ff097210 */ /* 0x000fe20007f1e0ff */
[----:B------:R-:W-:Y:S01]  /*5600*/  IMAD.MOV.U32 R10, RZ, RZ, R0 ;  /* 0x000000ffff0a7224 */ /* 0x000fe200078e0000 */
[----:B------:R-:W-:Y:S01]  /*5610*/  I2FP.F32.U32 R12, R6 ;  /* 0x00000006000c7245 */ /* 0x000fe20000201000 */
[----:B------:R-:W-:Y:S02]  /*5620*/  IMAD.MOV.U32 R11, RZ, RZ, R5 ;  /* 0x000000ffff0b7224 */ /* 0x000fe400078e0005 */
[----:B------:R-:W1:Y:S01]  /*5630*/  LDC.64 R24, c[0x0][0x640] ;  /* 0x00019000ff187b82 */ /* 0x000e620000000a00 */
[----:B------:R-:W-:-:S02]  /*5640*/  IMAD.X R7, RZ, RZ, ~R7, P0 ;  /* 0x000000ffff077224 */ /* 0x000fc400000e0e07 */
[----:B------:R-:W-:Y:S01]  /*5650*/  FMUL R13, R12, UR4 ;  /* 0x000000040c0d7c20 */ /* 0x000fe20008400000 */
[----:B------:R-:W-:Y:S01]  /*5660*/  IMAD.WIDE.U32 R10, R9, R20, R10 ;  /* 0x00000014090a7225 */ /* 0x000fe200078e000a */
[----:B------:R-:W-:-:S03]  /*5670*/  ULDC UR4, c[0x0][0x154] ;  /* 0x0000550000047ab9 */ /* 0x000fc60000000800 */
[----:B------:R-:W-:Y:S01]  /*5680*/  IMAD R12, R7, R20, RZ ;  /* 0x00000014070c7224 */ /* 0x000fe200078e02ff */
[----:B------:R-:W2:Y:S01]  /*5690*/  LDC R15, c[0x0][0x144] ;  /* 0x00005100ff0f7b82 */ /* 0x000ea20000000800 */
[----:B------:R-:W3:Y:S02]  /*56a0*/  F2I.U32.TRUNC.NTZ R13, R13 ;  /* 0x0000000d000d7305 */ /* 0x000ee4000020f000 */
[----:B------:R-:W-:Y:S02]  /*56b0*/  IMAD R7, R9, R21, R12 ;  /* 0x0000001509077224 */ /* 0x000fe400078e020c */
[----:B------:R-:W-:Y:S02]  /*56c0*/  IMAD.MOV.U32 R12, RZ, RZ, 0x1 ;  /* 0x00000001ff0c7424 */ /* 0x000fe400078e00ff */
[----:B------:R-:W-:Y:S01]  /*56d0*/  IMAD.IADD R7, R11, 0x1, R7 ;  /* 0x000000010b077824 */ /* 0x000fe200078e0207 */
[----:B------:R-:W4:Y:S04]  /*56e0*/  LDC R18, c[0x0][0x608] ;  /* 0x00018200ff127b82 */ /* 0x000f280000000800 */
[----:B0-----:R-:W-:-:S02]  /*56f0*/  SHF.R.U64 R14, R10, R22, R7 ;  /* 0x000000160a0e7219 */ /* 0x001fc40000001207 */
[----:B------:R-:W-:Y:S02]  /*5700*/  I2FP.F32.U32 R10, R8 ;  /* 0x00000008000a7245 */ /* 0x000fe40000201000 */
[----:B------:R-:W0:Y:S01]  /*5710*/  LDC R23, c[0x0][0x658] ;  /* 0x00019600ff177b82 */ /* 0x000e220000000800 */
[----:B-1----:R-:W-:Y:S01]  /*5720*/  ISETP.NE.U32.AND P0, PT, R24, RZ, PT ;  /* 0x000000ff1800720c */ /* 0x002fe20003f05070 */
[----:B---3--:R-:W-:Y:S01]  /*5730*/  IMAD.MOV R9, RZ, RZ, -R13 ;  /* 0x000000ffff097224 */ /* 0x008fe200078e0a0d */
[----:B------:R-:W-:Y:S01]  /*5740*/  SHF.R.U32.HI R7, RZ, R22, R7 ;  /* 0x00000016ff077219 */ /* 0x000fe20000011607 */
[----:B------:R-:W-:Y:S01]  /*5750*/  FMUL R10, R10, UR4 ;  /* 0x000000040a0a7c20 */ /* 0x000fe20008400000 */
[----:B------:R-:W-:-:S03]  /*5760*/  ISETP.NE.AND.EX P0, PT, R25, RZ, PT, P0 ;  /* 0x000000ff1900720c */ /* 0x000fc60003f05300 */
[----:B------:R-:W1:Y:S01]  /*5770*/  LDC R21, c[0x0][0x148] ;  /* 0x00005200ff157b82 */ /* 0x000e620000000800 */
[----:B--2---:R-:W-:Y:S01]  /*5780*/  IMAD R22, R15, R9, R6 ;  /* 0x000000090f167224 */ /* 0x004fe200078e0206 */
[----:B------:R2:W3:Y:S06]  /*5790*/  F2I.U32.TRUNC.NTZ R19, R10 ;  /* 0x0000000a00137305 */ /* 0x0004ec000020f000 */
[----:B------:R-:W1:Y:S01]  /*57a0*/  LDC R20, c[0x0][0x600] ;  /* 0x00018000ff147b82 */ /* 0x000e620000000800 */
[-CC-:B----4-:R-:W-:Y:S02]  /*57b0*/  SHF.R.U64 R17, R14, R18.reuse, R7.reuse ;  /* 0x000000120e117219 */ /* 0x190fe40000001207 */
[----:B------:R-:W-:Y:S01]  /*57c0*/  SHF.R.U32.HI R6, RZ, R18, R7 ;  /* 0x00000012ff067219 */ /* 0x000fe20000011607 */
[----:B------:R-:W-:-:S04]  /*57d0*/  IMAD.MOV.U32 R18, RZ, RZ, -0x1 ;  /* 0xffffffffff127424 */ /* 0x000fc800078e00ff */
[----:B------:R-:W4:Y:S01]  /*57e0*/  LDC R26, c[0x0][0x648] ;  /* 0x00019200ff1a7b82 */ /* 0x000f220000000800 */
[-C--:B0-----:R-:W-:Y:S02]  /*57f0*/  SHF.L.U32 R9, R18, R23.reuse, RZ ;  /* 0x0000001712097219 */ /* 0x081fe400000006ff */
[-CC-:B------:R-:W-:Y:S02]  /*5800*/  SHF.R.U64 R18, R17, R23.reuse, R6.reuse ;  /* 0x0000001711127219 */ /* 0x180fe40000001206 */
[-C--:B------:R-:W-:Y:S02]  /*5810*/  SHF.R.U32.HI R7, RZ, R23.reuse, R6 ;  /* 0x00000017ff077219 */ /* 0x080fe40000011606 */
[----:B------:R-:W-:Y:S01]  /*5820*/  SHF.L.U32 R23, R12, R23, RZ ;  /* 0x000000170c177219 */ /* 0x000fe200000006ff */
[----:B------:R-:W0:Y:S01]  /*5830*/  LDC R27, c[0x0][0x638] ;  /* 0x00018e00ff1b7b82 */ /* 0x000e220000000800 */
[----:B------:R-:W-:Y:S01]  /*5840*/  LOP3.LUT R28, RZ, R9, RZ, 0x33, !PT ;  /* 0x00000009ff1c7212 */ /* 0x000fe200078e33ff */
[----:B------:R-:W-:-:S06]  /*5850*/  IMAD.MOV.U32 R6, RZ, RZ, R18 ;  /* 0x000000ffff067224 */ /* 0x000fcc00078e0012 */
[----:B------:R-:W0:Y:S01]  /*5860*/  LDC R29, c[0x0][0x610] ;  /* 0x00018400ff1d7b82 */ /* 0x000e220000000800 */
[----:B--23--:R-:W-:Y:S05]  /*5870*/  @!P0 BRA `(.L_x_104) ;  /* 0x0000000000288947 */ /* 0x00cfea0003800000 */
[----:B------:R-:W2:Y:S02]  /*5880*/  LDC R9, c[0x0][0x64c] ;  /* 0x00019300ff097b82 */ /* 0x000ea40000000800 */
[----:B--2---:R-:W-:-:S05]  /*5890*/  IADD3 R9, P0, R18, R9, RZ ;  /* 0x0000000912097210 */ /* 0x004fca0007f1e0ff */
        /* <DEDUP_REMOVED lines=8> */
.L_x_104:
[----:B----4-:R-:W-:Y:S01]  /*5920*/  SHF.R.U64 R7, R6, R26, R7 ;  /* 0x0000001a06077219 */ /* 0x010fe20000001207 */
[----:B-1----:R-:W-:Y:S01]  /*5930*/  VIADD R11, R20, 0xffffffff ;  /* 0xffffffff140b7836 */ /* 0x002fe20000000000 */
[----:B------:R-:W-:Y:S01]  /*5940*/  LOP3.LUT R6, R17, R28, RZ, 0xc0, !PT ;  /* 0x0000001c11067212 */ /* 0x000fe200078ec0ff */
[----:B------:R-:W-:Y:S02]  /*5950*/  IMAD.MOV R19, RZ, RZ, -R19 ;  /* 0x000000ffff137224 */ /* 0x000fe400078e0a13 */
[----:B------:R-:W-:Y:S01]  /*5960*/  IMAD.MOV R9, RZ, RZ, -R7 ;  /* 0x000000ffff097224 */ /* 0x000fe200078e0a07 */
[----:B------:R-:W-:Y:S01]  /*5970*/  LOP3.LUT R11, R14, R11, RZ, 0xc0, !PT ;  /* 0x0000000b0e0b7212 */ /* 0x000fe200078ec0ff */
[----:B------:R-:W-:Y:S02]  /*5980*/  @P4 IMAD R22, R21, R19, R8 ;  /* 0x0000001315164224 */ /* 0x000fe400078e0208 */
[----:B------:R-:W-:Y:S02]  /*5990*/  IMAD R7, R23, R7, R6 ;  /* 0x0000000717077224 */ /* 0x000fe400078e0206 */
[----:B0-----:R-:W-:-:S02]  /*59a0*/  IMAD R6, R9, R27, R18 ;  /* 0x0000001b09067224 */ /* 0x001fc400078e0212 */
[----:B------:R-:W-:Y:S02]  /*59b0*/  IMAD R14, R7, R29, R22 ;  /* 0x0000001d070e7224 */ /* 0x000fe400078e0216 */
[----:B------:R-:W-:Y:S02]  /*59c0*/  IMAD R7, R6, R20, R11 ;  /* 0x0000001406077224 */ /* 0x000fe400078e020b */
[----:B------:R-:W-:Y:S02]  /*59d0*/  IMAD.MOV.U32 R10, RZ, RZ, 0x1 ;  /* 0x00000001ff0a7424 */ /* 0x000fe400078e00ff */
[----:B------:R-:W-:Y:S01]  /*59e0*/  IMAD.MOV.U32 R9, RZ, RZ, R16 ;  /* 0x000000ffff097224 */ /* 0x000fe200078e0010 */
[----:B------:R-:W-:Y:S02]  /*59f0*/  SEL R17, R7, R14, !P4 ;  /* 0x0000000e07117207 */ /* 0x000fe40006000000 */
[----:B------:R-:W-:-:S07]  /*5a00*/  SEL R14, R14, R7, !P4 ;  /* 0x000000070e0e7207 */ /* 0x000fce0006000000 */
.L_x_102:
[----:B------:R-:W-:-:S08]  /*5a10*/  NOP ;  /* 0x0000000000007918 */ /* 0x000fd00000000000 */
[----:B------:R-:W0:-:S00]  /*5a20*/  USETMAXREG.DEALLOC.CTAPOOL 0x28 ;  /* 0x00000028000079c8 */ /* 0x000e0000080e0500 */
[----:B0-----:R-:W-:-:S13]  /*5a30*/  ISETP.NE.AND P0, PT, R3, RZ, PT ;  /* 0x000000ff0300720c */ /* 0x001fda0003f05270 */
[----:B------:R-:W-:Y:S05]  /*5a40*/  @P0 EXIT ;  /* 0x000000000000094d */ /* 0x000fea0003800000 */
[----:B------:R-:W-:Y:S01]  /*5a50*/  LOP3.LUT P0, RZ, R10, 0xff, RZ, 0xc0, !PT ;  /* 0x000000ff0aff7812 */ /* 0x000fe2000780c0ff */
[----:B------:R-:W-:Y:S02]  /*5a60*/  IMAD.MOV.U32 R10, RZ, RZ, 0x1 ;  /* 0x00000001ff0a7424 */ /* 0x000fe400078e00ff */
[----:B------:R-:W-:-:S10]  /*5a70*/  IMAD.MOV.U32 R13, RZ, RZ, RZ ;  /* 0x000000ffff0d7224 */ /* 0x000fd400078e00ff */
[----:B------:R-:W-:Y:S05]  /*5a80*/  @!P0 BRA `(.L_x_105) ;  /* 0x0000000c00388947 */ /* 0x000fea0003800000 */
[----:B------:R-:W0:Y:S01]  /*5a90*/  LDC R3, c[0x0][0x28c] ;  /* 0x0000a300ff037b82 */ /* 0x000e220000000800 */
[----:B------:R-:W-:Y:S01]  /*5aa0*/  ULDC UR5, c[0x0][0x600] ;  /* 0x0001800000057ab9 */ /* 0x000fe20000000800 */
[----:B------:R-:W-:Y:S01]  /*5ab0*/  ULDC UR4, c[0x0][0xc] ;  /* 0x0000030000047ab9 */ /* 0x000fe20000000800 */
[----:B------:R-:W-:Y:S01]  /*5ac0*/  UIADD3 UR16, UR5, -0x1, URZ ;  /* 0xffffffff05107890 */ /* 0x000fe2000fffe03f */
[C---:B------:R-:W-:Y:S01]  /*5ad0*/  LOP3.LUT P2, RZ, R2.reuse, 0x7f, RZ, 0xc0, !PT ;  /* 0x0000007f02ff7812 */ /* 0x040fe2000784c0ff */
[----:B------:R-:W-:Y:S01]  /*5ae0*/  ULDC UR6, c[0x0][0x658] ;  /* 0x0001960000067ab9 */ /* 0x000fe20000000800 */
[----:B------:R-:W-:Y:S01]  /*5af0*/  ULDC UR5, c[0x0][0x10] ;  /* 0x0000040000057ab9 */ /* 0x000fe20000000800 */
[----:B------:R-:W-:Y:S01]  /*5b00*/  UMOV UR7, 0xffffffff ;  /* 0xffffffff00077882 */ /* 0x000fe20000000000 */
[----:B------:R-:W-:Y:S01]  /*5b10*/  UMOV UR8, 0x1 ;  /* 0x0000000100087882 */ /* 0x000fe20000000000 */
[----:B------:R-:W-:Y:S01]  /*5b20*/  UIMAD.WIDE.U32 UR4, UR4, UR5, URZ ;  /* 0x00000005040472a5 */ /* 0x000fe2000f8e003f */
[----:B------:R-:W-:Y:S01]  /*5b30*/  LOP3.LUT P0, RZ, R2, 0x1f, RZ, 0xc0, !PT ;  /* 0x0000001f02ff7812 */ /* 0x000fe2000780c0ff */
[----:B------:R-:W-:Y:S01]  /*5b40*/  USHF.L.U32 UR7, UR7, UR6, URZ ;  /* 0x0000000607077299 */ /* 0x000fe2000800063f */
[----:B------:R-:W-:Y:S01]  /*5b50*/  BSSY B0, `(.L_x_105) ;  /* 0x00000c1000007945 */ /* 0x000fe20003800000 */
[----:B------:R-:W-:Y:S01]  /*5b60*/  USHF.L.U32 UR18, UR8, UR6, URZ ;  /* 0x0000000608127299 */ /* 0x000fe2000800063f */
[----:B------:R-:W-:Y:S01]  /*5b70*/  IMAD.MOV.U32 R15, RZ, RZ, 0x1 ;  /* 0x00000001ff0f7424 */ /* 0x000fe200078e00ff */
[----:B------:R-:W-:Y:S01]  /*5b80*/  LOP3.LUT R16, R4, 0x2, RZ, 0xfc, !PT ;  /* 0x0000000204107812 */ /* 0x000fe200078efcff */
[----:B------:R-:W-:Y:S01]  /*5b90*/  ULDC UR6, c[0x0][0x14] ;  /* 0x0000050000067ab9 */ /* 0x000fe20000000800 */
[----:B------:R-:W-:Y:S01]  /*5ba0*/  PLOP3.LUT P0, PT, P0, P2, PT, 0x8a, 0x0 ;  /* 0x000000000000781c */ /* 0x000fe20000705172 */
[----:B------:R-:W-:Y:S01]  /*5bb0*/  UIMAD.WIDE.U32 UR20, UR4, UR6, URZ ;  /* 0x00000006041472a5 */ /* 0x000fe2000f8e003f */
[----:B------:R-:W-:Y:S01]  /*5bc0*/  IMAD.MOV.U32 R10, RZ, RZ, 0x1 ;  /* 0x00000001ff0a7424 */ /* 0x000fe200078e00ff */
[----:B------:R-:W-:Y:S01]  /*5bd0*/  UIMAD UR13, UR5, UR6, URZ ;  /* 0x00000006050d72a4 */ /* 0x000fe2000f8e023f */
[----:B------:R-:W-:Y:S01]  /*5be0*/  IMAD.MOV.U32 R13, RZ, RZ, RZ ;  /* 0x000000ffff0d7224 */ /* 0x000fe200078e00ff */
[----:B------:R-:W-:Y:S01]  /*5bf0*/  ULOP3.LUT UR17, URZ, UR7, URZ, 0x33, !UPT ;  /* 0x000000073f117292 */ /* 0x000fe2000f8e333f */
[----:B0-----:R-:W-:Y:S01]  /*5c00*/  VIADD R3, R3, 0x7f ;  /* 0x0000007f03037836 */ /* 0x001fe20000000000 */
[----:B------:R-:W-:Y:S01]  /*5c10*/  UIADD3 UR13, UR21, UR13, URZ ;  /* 0x0000000d150d7290 */ /* 0x000fe2000fffe03f */
[----:B------:R-:W-:-:S03]  /*5c20*/  ULDC.64 UR22, c[0x0][0x198] ;  /* 0x0000660000167ab9 */ /* 0x000fc60000000a00 */
[----:B------:R-:W-:-:S04]  /*5c30*/  SHF.R.S32.HI R6, RZ, 0x1f, R3 ;  /* 0x0000001fff067819 */ /* 0x000fc80000011403 */
[----:B------:R-:W-:-:S04]  /*5c40*/  LEA.HI R6, R6, R3, RZ, 0x7 ;  /* 0x0000000306067211 */ /* 0x000fc800078f38ff */
[----:B------:R-:W-:-:S05]  /*5c50*/  SHF.R.S32.HI R12, RZ, 0x7, R6 ;  /* 0x00000007ff0c7819 */ /* 0x000fca0000011406 */
[----:B------:R-:W-:-:S07]  /*5c60*/  VIADD R11, R12, 0x1 ;  /* 0x000000010c0b7836 */ /* 0x000fce0000000000 */
.L_x_117:
[----:B------:R-:W-:-:S03]  /*5c70*/  UMOV UR4, 0xffffffff ;  /* 0xffffffff00047882 */ /* 0x000fc60000000000 */
[----:B------:R-:W-:Y:S05]  /*5c80*/  BRA.DIV UR4, `(.L_x_106) ;  /* 0x0000000e04f07947 */ /* 0x000fea000b800000 */
[----:B------:R-:W-:-:S13]  /*5c90*/  ELECT P1, URZ, PT ;  /* 0x00000000003f782f */ /* 0x000fda0003820000 */
.L_x_130:
[----:B------:R-:W0:Y:S01]  /*5ca0*/  LDC R2, c[0x0][0x28c] ;  /* 0x0000a300ff027b82 */ /* 0x000e220000000800 */
[----:B------:R-:W-:Y:S01]  /*5cb0*/  BSSY B1, `(.L_x_107) ;  /* 0x0000037000017945 */ /* 0x000fe20003800000 */
[----:B0-----:R-:W-:-:S13]  /*5cc0*/  ISETP.LT.OR P1, PT, R2, 0x1, !P1 ;  /* 0x000000010200780c */ /* 0x001fda0004f21670 */
[----:B------:R-:W-:Y:S05]  /*5cd0*/  @P1 BRA `(.L_x_108) ;  /* 0x0000000000d01947 */ /* 0x000fea0003800000 */
[----:B------:R-:W-:Y:S02]  /*5ce0*/  IMAD.SHL.U32 R17, R17, 0x40, RZ ;  /* 0x0000004011117824 */ /* 0x000fe400078e00ff */
[----:B------:R-:W-:Y:S02]  /*5cf0*/  IMAD.SHL.U32 R14, R14, 0x80, RZ ;  /* 0x000000800e0e7824 */ /* 0x000fe400078e00ff */
[----:B------:R-:W-:Y:S02]  /*5d00*/  IMAD.MOV.U32 R20, RZ, RZ, RZ ;  /* 0x000000ffff147224 */ /* 0x000fe400078e00ff */
[----:B------:R-:W-:Y:S02]  /*5d10*/  IMAD.MOV.U32 R2, RZ, RZ, R11 ;  /* 0x000000ffff027224 */ /* 0x000fe400078e000b */
[----:B------:R-:W-:Y:S02]  /*5d20*/  IMAD.MOV.U32 R3, RZ, RZ, R10 ;  /* 0x000000ffff037224 */ /* 0x000fe400078e000a */
[----:B------:R-:W-:-:S07]  /*5d30*/  IMAD.MOV.U32 R6, RZ, RZ, R13 ;  /* 0x000000ffff067224 */ /* 0x000fce00078e000d */
.L_x_112:
[----:B------:R-:W0:Y:S01]  /*5d40*/  S2R R8, SR_CgaCtaId ;  /* 0x0000000000087919 */ /* 0x000e220000008800 */
[----:B------:R-:W-:-:S04]  /*5d50*/  MOV R7, 0x400 ;  /* 0x0000040000077802 */ /* 0x000fc80000000f00 */
[----:B0-----:R-:W-:Y:S02]  /*5d60*/  LEA R19, R8, R7, 0x18 ;  /* 0x0000000708137211 */ /* 0x001fe400078ec0ff */
[----:B------:R-:W-:Y:S01]  /*5d70*/  SHF.L.U32 R7, R3, 0x1f, RZ ;  /* 0x0000001f03077819 */ /* 0x000fe200000006ff */
[----:B------:R-:W0:Y:S02]  /*5d80*/  @!P2 LDC R8, c[0x0][0x500] ;  /* 0x00014000ff08ab82 */ /* 0x000e240000000800 */
[----:B------:R-:W-:-:S04]  /*5d90*/  IMAD R18, R6, 0x8, R19 ;  /* 0x0000000806127824 */ /* 0x000fc800078e0213 */
[----:B------:R-:W1:Y:S02]  /*5da0*/  SYNCS.PHASECHK.TRANS64.TRYWAIT P1, [R18+URZ+0x30], R7 ;  /* 0x00003007120075a7 */ /* 0x000e64000802017f */
[----:B-1----:R-:W-:Y:S05]  /*5db0*/  @!P1 BRA `(.L_x_109) ;  /* 0x0000000c00c49947 */ /* 0x002fea0003800000 */
.L_x_131:
[----:B-1----:R-:W-:Y:S01]  /*5dc0*/  PRMT R7, R16, 0x9910, RZ ;  /* 0x0000991010077816 */ /* 0x002fe200000000ff */
[----:B0-----:R0:W-:Y:S03]  /*5dd0*/  @!P2 SYNCS.ARRIVE.TRANS64 RZ, [R18+URZ], R8 ;  /* 0x0000000812ffa9a7 */ /* 0x0011e6000800003f */
[----:B------:R-:W-:-:S13]  /*5de0*/  ISETP.NE.AND P1, PT, R7, 0x2, PT ;  /* 0x000000020700780c */ /* 0x000fda0003f25270 */
[----:B0-----:R-:W-:Y:S05]  /*5df0*/  @P1 BRA `(.L_x_110) ;  /* 0x0000000000041947 */ /* 0x001fea0003800000 */
[----:B------:R-:W-:Y:S01]  /*5e00*/  BPT.TRAP 0x1 ;  /* 0x000000040000795c */ /* 0x000fe20000300000 */
.L_x_110:
[----:B------:R-:W-:Y:S05]  /*5e10*/  @P0 BRA `(.L_x_111) ;  /* 0x0000000000040947 */ /* 0x000fea0003800000 */
[----:B------:R-:W-:Y:S01]  /*5e20*/  BPT.TRAP 0x1 ;  /* 0x000000040000795c */ /* 0x000fe20000300000 */
.L_x_111:
[--C-:B------:R-:W-:Y:S01]  /*5e30*/  IMAD R7, R6, 0x4000, R19.reuse ;  /* 0x0000400006077824 */ /* 0x100fe200078e0213 */
[----:B------:R-:W-:Y:S01]  /*5e40*/  R2UR UR9, R18 ;  /* 0x00000000120972ca */ /* 0x000fe200000e0000 */
[----:B------:R-:W-:Y:S01]  /*5e50*/  IMAD R19, R6, 0x2000, R19 ;  /* 0x0000200006137824 */ /* 0x000fe200078e0213 */
[----:B------:R-:W-:Y:S01]  /*5e60*/  UIADD3 UR4, UP0, UR22, 0xf0, URZ ;  /* 0x000000f016047890 */ /* 0x000fe2000ff1e03f */
[----:B------:R-:W-:Y:S01]  /*5e70*/  VIADD R2, R2, 0xffffffff ;  /* 0xffffffff02027836 */ /* 0x000fe20000000000 */
[----:B------:R-:W-:Y:S01]  /*5e80*/  R2UR UR5, R7 ;  /* 0x00000000070572ca */ /* 0x000fe200000e0000 */
[----:B------:R-:W-:Y:S01]  /*5e90*/  UIADD3 UR24, UP1, UR22, 0x1f0, URZ ;  /* 0x000001f016187890 */ /* 0x000fe2000ff3e03f */
[----:B------:R-:W-:Y:S01]  /*5ea0*/  R2UR UR8, R19 ;  /* 0x00000000130872ca */ /* 0x000fe200000e0000 */
[----:B------:R-:W-:Y:S01]  /*5eb0*/  VIADD R6, R6, 0x1 ;  /* 0x0000000106067836 */ /* 0x000fe20000000000 */
[----:B------:R-:W-:Y:S01]  /*5ec0*/  R2UR UR11, R14 ;  /* 0x000000000e0b72ca */ /* 0x000fe200000e0000 */
[----:B------:R-:W-:Y:S01]  /*5ed0*/  UIADD3.X UR25, URZ, UR23, URZ, UP1, !UPT ;  /* 0x000000173f197290 */ /* 0x000fe20008ffe43f */
[C---:B------:R-:W-:Y:S01]  /*5ee0*/  R2UR UR10, R20.reuse ;  /* 0x00000000140a72ca */ /* 0x040fe200000e0000 */
[----:B------:R-:W-:Y:S01]  /*5ef0*/  UMOV UR6, 0x0 ;  /* 0x0000000000067882 */ /* 0x000fe20000000000 */
[----:B------:R-:W-:Y:S01]  /*5f00*/  R2UR UR12, R9 ;  /* 0x00000000090c72ca */ /* 0x000fe200000e0000 */
[----:B------:R-:W-:Y:S01]  /*5f10*/  UMOV UR7, 0x10000000 ;  /* 0x1000000000077882 */ /* 0x000fe20000000000 */
[----:B------:R-:W-:Y:S01]  /*5f20*/  R2UR UR19, R17 ;  /* 0x00000000111372ca */ /* 0x000fe200000e0000 */
[----:B------:R-:W-:Y:S01]  /*5f30*/  VIADD R20, R20, 0x80 ;  /* 0x0000008014147836 */ /* 0x000fe20000000000 */
[----:B------:R-:W-:Y:S01]  /*5f40*/  ISETP.GT.AND P3, PT, R2, 0x1, PT ;  /* 0x000000010200780c */ /* 0x000fe20003f64270 */
[----:B------:R-:W-:Y:S01]  /*5f50*/  UIADD3 UR14, UR5, 0x180, URZ ;  /* 0x00000180050e7890 */ /* 0x000fe2000fffe03f */
[----:B------:R-:W-:Y:S01]  /*5f60*/  ISETP.NE.AND P1, PT, R6, 0x6, PT ;  /* 0x000000060600780c */ /* 0x000fe20003f25270 */
[----:B------:R-:W-:-:S02]  /*5f70*/  UIADD3.X UR5, URZ, UR23, URZ, UP0, !UPT ;  /* 0x000000173f057290 */ /* 0x000fc400087fe43f */
[----:B------:R-:W-:Y:S01]  /*5f80*/  UIADD3 UR15, UR8, 0x18180, URZ ;  /* 0x00018180080f7890 */ /* 0x000fe2000fffe03f */
[----:B------:R-:W-:Y:S02]  /*5f90*/  SEL R8, RZ, 0x1, P1 ;  /* 0x00000001ff087807 */ /* 0x000fe40000800000 */
[----:B------:R-:W-:Y:S01]  /*5fa0*/  UMOV UR8, UR14 ;  /* 0x0000000e00087c82 */ /* 0x000fe20008000000 */
[----:B------:R-:W-:Y:S02]  /*5fb0*/  SEL R6, R6, RZ, P1 ;  /* 0x000000ff06067207 */ /* 0x000fe40000800000 */
[----:B------:R-:W-:Y:S01]  /*5fc0*/  LOP3.LUT R3, R3, R8, RZ, 0x3c, !PT ;  /* 0x0000000803037212 */ /* 0x000fe200078e3cff */
[----:B------:R0:W-:Y:S02]  /*5fd0*/  UTMALDG.3D [UR8], [UR4], desc[UR6] ;  /* 0x00000608040075b4 */ /* 0x0001e40008011000 */
[----:B0-----:R-:W-:Y:S01]  /*5fe0*/  UMOV UR8, UR15 ;  /* 0x0000000f00087c82 */ /* 0x001fe20008000000 */
[----:B------:R-:W-:-:S02]  /*5ff0*/  UMOV UR11, UR19 ;  /* 0x00000013000b7c82 */ /* 0x000fc40008000000 */
[----:B------:R0:W-:Y:S02]  /*6000*/  UTMALDG.3D [UR8], [UR24], desc[UR6] ;  /* 0x00000608180075b4 */ /* 0x0001e40008011000 */
[----:B0-----:R-:W-:Y:S05]  /*6010*/  @P3 BRA `(.L_x_112) ;  /* 0xfffffffc00483947 */ /* 0x001fea000383ffff */
.L_x_108:
[----:B------:R-:W-:Y:S05]  /*6020*/  BSYNC B1 ;  /* 0x0000000000017941 */ /* 0x000fea0003800000 */
.L_x_107:
[----:B------:R-:W-:Y:S01]  /*6030*/  LOP3.LUT P3, RZ, R15, 0xff, RZ, 0xc0, !PT ;  /* 0x000000ff0fff7812 */ /* 0x000fe2000786c0ff */
[----:B------:R-:W-:Y:S01]  /*6040*/  IMAD.IADD R6, R12, 0x1, R13 ;  /* 0x000000010c067824 */ /* 0x000fe200078e020d */
[----:B------:R-:W-:Y:S01]  /*6050*/  IADD3 R0, P5, R0, UR20, RZ ;  /* 0x0000001400007c10 */ /* 0x000fe2000ffbe0ff */
[----:B------:R-:W-:Y:S01]  /*6060*/  ULDC.64 UR4, c[0x0][0x650] ;  /* 0x0001940000047ab9 */ /* 0x000fe20000000a00 */
[----:B------:R-:W-:Y:S01]  /*6070*/  BSSY B1, `(.L_x_113) ;  /* 0x000006c000017945 */ /* 0x000fe20003800000 */
[----:B------:R-:W-:Y:S01]  /*6080*/  IMAD.MOV.U32 R14, RZ, RZ, -0x1 ;  /* 0xffffffffff0e7424 */ /* 0x000fe200078e00ff */
[----:B------:R-:W-:Y:S01]  /*6090*/  ISETP.GT.U32.AND P1, PT, R6, 0x5, PT ;  /* 0x000000050600780c */ /* 0x000fe20003f24070 */
[----:B------:R-:W-:Y:S01]  /*60a0*/  IMAD.MOV.U32 R17, RZ, RZ, -0x1 ;  /* 0xffffffffff117424 */ /* 0x000fe200078e00ff */
[----:B------:R-:W-:Y:S01]  /*60b0*/  IADD3.X R5, R5, UR13, RZ, P5, !PT ;  /* 0x0000000d05057c10 */ /* 0x000fe2000affe4ff */
[----:B------:R-:W-:Y:S01]  /*60c0*/  IMAD.MOV.U32 R9, RZ, RZ, -0x1 ;  /* 0xffffffffff097424 */ /* 0x000fe200078e00ff */
[----:B------:R-:W-:-:S02]  /*60d0*/  ISETP.LT.U32.AND P1, PT, R12, 0x6, P1 ;  /* 0x000000060c00780c */ /* 0x000fc40000f21070 */
[----:B------:R-:W-:Y:S01]  /*60e0*/  PRMT R15, RZ, 0x7610, R15 ;  /* 0x00007610ff0f7816 */ /* 0x000fe2000000000f */
[----:B------:R-:W0:Y:S01]  /*60f0*/  @P3 S2R R3, SR_CgaCtaId ;  /* 0x0000000000033919 */ /* 0x000e220000008800 */
[----:B------:R-:W-:-:S04]  /*6100*/  @P3 MOV R2, 0x400 ;  /* 0x0000040000023802 */ /* 0x000fc80000000f00 */
[----:B0-----:R-:W-:Y:S01]  /*6110*/  @P3 LEA R7, R3, R2, 0x18 ;  /* 0x0000000203073211 */ /* 0x001fe200078ec0ff */
[----:B------:R-:W-:-:S03]  /*6120*/  IMAD.WIDE.U32 R2, R6, -0x55555555, RZ ;  /* 0xaaaaaaab06027825 */ /* 0x000fc600078e00ff */
[----:B------:R0:W-:Y:S01]  /*6130*/  @P3 SYNCS.ARRIVE.TRANS64.A1T0 RZ, [R7+URZ+0x78], RZ ;  /* 0x000078ff07ff39a7 */ /* 0x0001e2000810003f */
[----:B------:R-:W-:Y:S02]  /*6140*/  ISETP.GE.U32.AND P3, PT, R12, 0x6, PT ;  /* 0x000000060c00780c */ /* 0x000fe40003f66070 */
[----:B------:R-:W-:Y:S02]  /*6150*/  PRMT R2, RZ, 0x7610, R2 ;  /* 0x00007610ff027816 */ /* 0x000fe40000000002 */
[----:B0-----:R-:W-:Y:S02]  /*6160*/  SHF.R.U32.HI R7, RZ, 0x2, R3 ;  /* 0x00000002ff077819 */ /* 0x001fe40000011603 */
[----:B------:R-:W-:Y:S02]  /*6170*/  SEL R3, RZ, 0x1, !P1 ;  /* 0x00000001ff037807 */ /* 0x000fe40004800000 */
[----:B------:R-:W-:Y:S01]  /*6180*/  ISETP.GE.U32.AND P1, PT, R0, UR4, PT ;  /* 0x0000000400007c0c */ /* 0x000fe2000bf26070 */
[----:B------:R-:W-:Y:S01]  /*6190*/  IMAD R13, R7, -0x6, R6 ;  /* 0xfffffffa070d7824 */ /* 0x000fe200078e0206 */
[----:B------:R-:W-:-:S02]  /*61a0*/  LOP3.LUT R10, R10, R3, RZ, 0x3c, !PT ;  /* 0x000000030a0a7212 */ /* 0x000fc400078e3cff */
[----:B------:R-:W-:Y:S02]  /*61b0*/  ISETP.GE.U32.AND.EX P1, PT, R5, UR5, PT, P1 ;  /* 0x0000000505007c0c */ /* 0x000fe4000bf26110 */
[----:B------:R-:W-:-:S11]  /*61c0*/  @P3 LOP3.LUT R10, R10, 0x1, R7, 0x78, !PT ;  /* 0x000000010a0a3812 */ /* 0x000fd600078e7807 */
[----:B------:R-:W-:Y:S05]  /*61d0*/  @P1 BRA `(.L_x_114) ;  /* 0x0000000400541947 */ /* 0x000fea0003800000 */
[----:B------:R-:W-:Y:S01]  /*61e0*/  ULDC.64 UR4, c[0x0][0x628] ;  /* 0x00018a0000047ab9 */ /* 0x000fe20000000a00 */
[----:B------:R-:W0:Y:S01]  /*61f0*/  S2R R17, SR_CTAID.X ;  /* 0x0000000000117919 */ /* 0x000e220000002500 */
[----:B------:R-:W-:Y:S01]  /*6200*/  ISETP.NE.U32.AND P1, PT, RZ, UR4, PT ;  /* 0x00000004ff007c0c */ /* 0x000fe2000bf25070 */
[----:B------:R-:W-:Y:S01]  /*6210*/  ULDC UR7, c[0x0][0x630] ;  /* 0x00018c0000077ab9 */ /* 0x000fe20000000800 */
[----:B------:R-:W-:Y:S01]  /*6220*/  IMAD.MOV.U32 R2, RZ, RZ, R0 ;  /* 0x000000ffff027224 */ /* 0x000fe200078e0000 */
[----:B------:R-:W1:Y:S01]  /*6230*/  S2R R14, SR_CTAID.Y ;  /* 0x00000000000e7919 */ /* 0x000e620000002600 */
[----:B------:R-:W-:Y:S01]  /*6240*/  ISETP.NE.AND.EX P1, PT, RZ, UR5, PT, P1 ;  /* 0x00000005ff007c0c */ /* 0x000fe2000bf25310 */
[----:B------:R-:W-:-:S12]  /*6250*/  IMAD.MOV.U32 R3, RZ, RZ, R5 ;  /* 0x000000ffff037224 */ /* 0x000fd800078e0005 */
[----:B------:R-:W-:Y:S05]  /*6260*/  @!P1 BRA `(.L_x_115) ;  /* 0x0000000000289947 */ /* 0x000fea0003800000 */
[----:B------:R-:W-:Y:S02]  /*6270*/  ULDC UR6, c[0x0][0x634] ;  /* 0x00018d0000067ab9 */ /* 0x000fe40000000800 */
[----:B------:R-:W-:-:S05]  /*6280*/  IADD3 R9, P1, R0, UR6, RZ ;  /* 0x0000000600097c10 */ /* 0x000fca000ff3e0ff */
[----:B------:R-:W-:-:S04]  /*6290*/  IMAD.X R19, RZ, RZ, R5, P1 ;  /* 0x000000ffff137224 */ /* 0x000fc800008e0605 */
[----:B------:R-:W-:-:S04]  /*62a0*/  IMAD.WIDE.U32 R6, R19, UR4, RZ ;  /* 0x0000000413067c25 */ /* 0x000fc8000f8e00ff */
[----:B------:R-:W-:-:S04]  /*62b0*/  IMAD.WIDE.U32 R6, P1, R9, UR5, R6 ;  /* 0x0000000509067c25 */ /* 0x000fc8000f820006 */
[----:B------:R-:W-:-:S04]  /*62c0*/  IMAD.WIDE.U32 R8, R9, UR4, RZ ;  /* 0x0000000409087c25 */ /* 0x000fc8000f8e00ff */
[----:B------:R-:W-:Y:S01]  /*62d0*/  IMAD.X R3, RZ, RZ, RZ, P1 ;  /* 0x000000ffff037224 */ /* 0x000fe200008e06ff */
[----:B------:R-:W-:Y:S01]  /*62e0*/  IADD3 RZ, P1, R9, R6, RZ ;  /* 0x0000000609ff7210 */ /* 0x000fe20007f3e0ff */
[----:B------:R-:W-:-:S04]  /*62f0*/  IMAD.MOV.U32 R2, RZ, RZ, R7 ;  /* 0x000000ffff027224 */ /* 0x000fc800078e0007 */
[----:B------:R-:W-:-:S08]  /*6300*/  IMAD.WIDE.U32.X R2, R19, UR5, R2, P1 ;  /* 0x0000000513027c25 */ /* 0x000fd000088e0402 */
.L_x_115:
[--C-:B------:R-:W-:Y:S01]  /*6310*/  SHF.R.U64 R8, R2, UR7, R3.reuse ;  /* 0x0000000702087c19 */ /* 0x100fe20008001203 */
[----:B------:R-:W-:Y:S01]  /*6320*/  ULDC.64 UR4, c[0x0][0x620] ;  /* 0x0001880000047ab9 */ /* 0x000fe20000000a00 */
[----:B------:R-:W-:Y:S01]  /*6330*/  SHF.R.U32.HI R2, RZ, UR7, R3 ;  /* 0x00000007ff027c19 */ /* 0x000fe20008011603 */
[----:B------:R-:W-:Y:S01]  /*6340*/  IMAD.MOV.U32 R3, RZ, RZ, R5 ;  /* 0x000000ffff037224 */ /* 0x000fe200078e0005 */
[----:B------:R-:W-:Y:S01]  /*6350*/  IADD3 R7, P1, RZ, -R8, RZ ;  /* 0x80000008ff077210 */ /* 0x000fe20007f3e0ff */
[----:B------:R-:W2:Y:S01]  /*6360*/  LDC R22, c[0x0][0x144] ;  /* 0x00005100ff167b82 */ /* 0x000ea20000000800 */
[----:B0-----:R-:W-:Y:S01]  /*6370*/  I2FP.F32.U32 R9, R17 ;  /* 0x0000001100097245 */ /* 0x001fe20000201000 */
[----:B------:R-:W-:Y:S01]  /*6380*/  ULDC.64 UR8, c[0x0][0x640] ;  /* 0x0001900000087ab9 */ /* 0x000fe20000000a00 */
[----:B------:R-:W-:Y:S01]  /*6390*/  ULDC UR6, c[0x0][0x608] ;  /* 0x0001820000067ab9 */ /* 0x000fe20000000800 */
[----:B------:R-:W-:Y:S01]  /*63a0*/  IMAD.X R2, RZ, RZ, ~R2, P1 ;  /* 0x000000ffff027224 */ /* 0x000fe200008e0e02 */
[----:B------:R-:W-:-:S03]  /*63b0*/  ISETP.NE.U32.AND P1, PT, RZ, UR8, PT ;  /* 0x00000008ff007c0c */ /* 0x000fc6000bf25070 */
[----:B------:R-:W-:Y:S01]  /*63c0*/  IMAD R6, R2, UR4, RZ ;  /* 0x0000000402067c24 */ /* 0x000fe2000f8e02ff */
[----:B------:R-:W0:Y:S01]  /*63d0*/  LDC R19, c[0x0][0x148] ;  /* 0x00005200ff137b82 */ /* 0x000e220000000800 */
[----:B------:R-:W-:Y:S01]  /*63e0*/  IMAD.MOV.U32 R2, RZ, RZ, R0 ;  /* 0x000000ffff027224 */ /* 0x000fe200078e0000 */
[----:B------:R-:W-:-:S03]  /*63f0*/  ISETP.NE.AND.EX P1, PT, RZ, UR9, PT, P1 ;  /* 0x00000009ff007c0c */ /* 0x000fc6000bf25310 */
[----:B------:R-:W-:Y:S01]  /*6400*/  IMAD.WIDE.U32 R2, R7, UR4, R2 ;  /* 0x0000000407027c25 */ /* 0x000fe2000f8e0002 */
[----:B------:R-:W-:-:S03]  /*6410*/  ULDC UR4, c[0x0][0x150] ;  /* 0x0000540000047ab9 */ /* 0x000fc60000000800 */
[----:B------:R-:W-:Y:S02]  /*6420*/  IMAD R7, R7, UR5, R6 ;  /* 0x0000000507077c24 */ /* 0x000fe4000f8e0206 */
[----:B------:R-:W-:Y:S01]  /*6430*/  FMUL R6, R9, UR4 ;  /* 0x0000000409067c20 */ /* 0x000fe20008400000 */
[----:B------:R-:W-:Y:S01]  /*6440*/  ULDC UR4, c[0x0][0x618] ;  /* 0x0001860000047ab9 */ /* 0x000fe20000000800 */
[----:B------:R-:W-:Y:S01]  /*6450*/  ULDC UR5, c[0x0][0x154] ;  /* 0x0000550000057ab9 */ /* 0x000fe20000000800 */
[----:B------:R-:W-:-:S03]  /*6460*/  IMAD.IADD R3, R3, 0x1, R7 ;  /* 0x0000000103037824 */ /* 0x000fc600078e0207 */
[----:B------:R-:W3:Y:S02]  /*6470*/  F2I.U32.TRUNC.NTZ R6, R6 ;  /* 0x0000000600067305 */ /* 0x000ee4000020f000 */
[----:B------:R-:W-:Y:S02]  /*6480*/  SHF.R.U64 R9, R2, UR4, R3 ;  /* 0x0000000402097c19 */ /* 0x000fe40008001203 */
[----:B-1----:R-:W-:-:S05]  /*6490*/  I2FP.F32.U32 R2, R14 ;  /* 0x0000000e00027245 */ /* 0x002fca0000201000 */
[----:B------:R-:W-:Y:S01]  /*64a0*/  FMUL R21, R2, UR5 ;  /* 0x0000000502157c20 */ /* 0x000fe20008400000 */
[----:B------:R-:W-:Y:S01]  /*64b0*/  SHF.R.U32.HI R2, RZ, UR4, R3 ;  /* 0x00000004ff027c19 */ /* 0x000fe20008011603 */
[----:B------:R-:W-:-:S03]  /*64c0*/  ULDC UR4, c[0x0][0x658] ;  /* 0x0001960000047ab9 */ /* 0x000fc60000000800 */
[--C-:B------:R-:W-:Y:S01]  /*64d0*/  SHF.R.U64 R20, R9, UR6, R2.reuse ;  /* 0x0000000609147c19 */ /* 0x100fe20008001202 */
[----:B------:R-:W1:Y:S01]  /*64e0*/  F2I.U32.TRUNC.NTZ R21, R21 ;  /* 0x0000001500157305 */ /* 0x000e62000020f000 */
[----:B------:R-:W-:Y:S01]  /*64f0*/  SHF.R.U32.HI R3, RZ, UR6, R2 ;  /* 0x00000006ff037c19 */ /* 0x000fe20008011602 */
[----:B---3--:R-:W-:-:S03]  /*6500*/  IMAD.MOV R6, RZ, RZ, -R6 ;  /* 0x000000ffff067224 */ /* 0x008fc600078e0a06 */
[----:B------:R-:W-:Y:S01]  /*6510*/  SHF.R.U64 R18, R20, UR4, R3 ;  /* 0x0000000414127c19 */ /* 0x000fe20008001203 */
[----:B--2---:R-:W-:Y:S01]  /*6520*/  IMAD R17, R22, R6, R17 ;  /* 0x0000000616117224 */ /* 0x004fe200078e0211 */
[----:B------:R-:W-:-:S03]  /*6530*/  SHF.R.U32.HI R23, RZ, UR4, R3 ;  /* 0x00000004ff177c19 */ /* 0x000fc60008011603 */
[----:B------:R-:W-:Y:S02]  /*6540*/  IMAD.MOV.U32 R2, RZ, RZ, R18 ;  /* 0x000000ffff027224 */ /* 0x000fe400078e0012 */
[----:B------:R-:W-:Y:S01]  /*6550*/  IMAD.MOV.U32 R3, RZ, RZ, R23 ;  /* 0x000000ffff037224 */ /* 0x000fe200078e0017 */
[----:B------:R-:W-:Y:S06]  /*6560*/  @!P1 BRA `(.L_x_116) ;  /* 0x0000000000289947 */ /* 0x000fec0003800000 */
[----:B------:R-:W-:Y:S02]  /*6570*/  ULDC UR4, c[0x0][0x64c] ;  /* 0x0001930000047ab9 */ /* 0x000fe40000000800 */
[----:B------:R-:W-:-:S05]  /*6580*/  IADD3 R3, P1, R18, UR4, RZ ;  /* 0x0000000412037c10 */ /* 0x000fca000ff3e0ff */
[----:B------:R-:W-:-:S04]  /*6590*/  IMAD.X R23, RZ, RZ, R23, P1 ;  /* 0x000000ffff177224 */ /* 0x000fc800008e0617 */
[----:B------:R-:W-:-:S04]  /*65a0*/  IMAD.WIDE.U32 R6, R23, UR8, RZ ;  /* 0x0000000817067c25 */ /* 0x000fc8000f8e00ff */
[----:B------:R-:W-:-:S04]  /*65b0*/  IMAD.WIDE.U32 R6, P1, R3, UR9, R6 ;  /* 0x0000000903067c25 */ /* 0x000fc8000f820006 */
[----:B------:R-:W-:-:S04]  /*65c0*/  IMAD.WIDE.U32 R2, R3, UR8, RZ ;  /* 0x0000000803027c25 */ /* 0x000fc8000f8e00ff */
[----:B------:R-:W-:Y:S01]  /*65d0*/  IMAD.MOV.U32 R2, RZ, RZ, R7 ;  /* 0x000000ffff027224 */ /* 0x000fe200078e0007 */
[----:B------:R-:W-:Y:S01]  /*65e0*/  IADD3 RZ, P3, R3, R6, RZ ;  /* 0x0000000603ff7210 */ /* 0x000fe20007f7e0ff */
[----:B------:R-:W-:-:S04]  /*65f0*/  IMAD.X R3, RZ, RZ, RZ, P1 ;  /* 0x000000ffff037224 */ /* 0x000fc800008e06ff */
[----:B------:R-:W-:-:S08]  /*6600*/  IMAD.WIDE.U32.X R2, R23, UR9, R2, P3 ;  /* 0x0000000917027c25 */ /* 0x000fd000098e0402 */
.L_x_116:
[----:B------:R-:W-:Y:S01]  /*6610*/  ULDC UR4, c[0x0][0x648] ;  /* 0x0001920000047ab9 */ /* 0x000fe20000000800 */
[----:B-1----:R-:W-:Y:S01]  /*6620*/  IMAD.MOV R21, RZ, RZ, -R21 ;  /* 0x000000ffff157224 */ /* 0x002fe200078e0a15 */
[----:B------:R-:W-:Y:S01]  /*6630*/  SHF.R.U64 R3, R2, UR4, R3 ;  /* 0x0000000402037c19 */ /* 0x000fe20008001203 */
[----:B------:R-:W-:Y:S01]  /*6640*/  ULDC UR4, c[0x0][0x638] ;  /* 0x00018e0000047ab9 */ /* 0x000fe20000000800 */
[----:B------:R-:W-:Y:S01]  /*6650*/  LOP3.LUT R20, R20, UR17, RZ, 0xc0, !PT ;  /* 0x0000001114147c12 */ /* 0x000fe2000f8ec0ff */
[----:B0-----:R-:W-:Y:S01]  /*6660*/  @P4 IMAD R17, R19, R21, R14 ;  /* 0x0000001513114224 */ /* 0x001fe200078e020e */
[----:B------:R-:W-:Y:S01]  /*6670*/  ULDC UR5, c[0x0][0x610] ;  /* 0x0001840000057ab9 */ /* 0x000fe20000000800 */
[----:B------:R-:W-:Y:S02]  /*6680*/  IMAD.MOV R7, RZ, RZ, -R3 ;  /* 0x000000ffff077224 */ /* 0x000fe400078e0a03 */
[----:B------:R-:W-:Y:S01]  /*6690*/  IMAD R14, R3, UR18, R20 ;  /* 0x00000012030e7c24 */ /* 0x000fe2000f8e0214 */
[----:B------:R-:W-:Y:S01]  /*66a0*/  LOP3.LUT R3, R9, UR16, RZ, 0xc0, !PT ;  /* 0x0000001009037c12 */ /* 0x000fe2000f8ec0ff */
[----:B------:R-:W-:Y:S01]  /*66b0*/  IMAD R18, R7, UR4, R18 ;  /* 0x0000000407127c24 */ /* 0x000fe2000f8e0212 */
[----:B------:R-:W-:Y:S01]  /*66c0*/  ULDC UR4, c[0x0][0x600] ;  /* 0x0001800000047ab9 */ /* 0x000fe20000000800 */
[----:B------:R-:W-:-:S02]  /*66d0*/  IMAD R14, R14, UR5, R17 ;  /* 0x000000050e0e7c24 */ /* 0x000fc4000f8e0211 */
[----:B------:R-:W-:Y:S02]  /*66e0*/  IMAD R3, R18, UR4, R3 ;  /* 0x0000000412037c24 */ /* 0x000fe4000f8e0203 */
[----:B------:R-:W-:Y:S02]  /*66f0*/  IMAD.MOV.U32 R2, RZ, RZ, 0x1 ;  /* 0x00000001ff027424 */ /* 0x000fe400078e00ff */
[----:B------:R-:W-:Y:S01]  /*6700*/  IMAD.MOV.U32 R9, RZ, RZ, R8 ;  /* 0x000000ffff097224 */ /* 0x000fe200078e0008 */
[----:B------:R-:W-:Y:S02]  /*6710*/  SEL R17, R3, R14, !P4 ;  /* 0x0000000e03117207 */ /* 0x000fe40006000000 */
[----:B------:R-:W-:-:S07]  /*6720*/  SEL R14, R14, R3, !P4 ;  /* 0x000000030e0e7207 */ /* 0x000fce0006000000 */
.L_x_114:
[----:B------:R-:W-:Y:S05]  /*6730*/  BSYNC B1 ;  /* 0x0000000000017941 */ /* 0x000fea0003800000 */
.L_x_113:
[----:B------:R-:W-:-:S13]  /*6740*/  LOP3.LUT P1, RZ, R2, 0xff, RZ, 0xc0, !PT ;  /* 0x000000ff02ff7812 */ /* 0x000fda000782c0ff */
[----:B------:R-:W-:Y:S05]  /*6750*/  @P1 BRA `(.L_x_117) ;  /* 0xfffffff400441947 */ /* 0x000fea000383ffff */
[----:B------:R-:W-:Y:S05]  /*6760*/  BSYNC B0 ;  /* 0x0000000000007941 */ /* 0x000fea0003800000 */
.L_x_105:
[----:B------:R-:W-:-:S03]  /*6770*/  UMOV UR4, 0xffffffff ;  /* 0xffffffff00047882 */ /* 0x000fc60000000000 */
[----:B------:R-:W-:Y:S05]  /*6780*/  BRA.DIV UR4, `(.L_x_118) ;  /* 0x0000000604647947 */ /* 0x000fea000b800000 */
[----:B------:R-:W-:-:S13]  /*6790*/  ELECT P0, URZ, PT ;  /* 0x00000000003f782f */ /* 0x000fda0003800000 */
.L_x_134:
[----:B------:R-:W-:Y:S04]  /*67a0*/  BSSY B0, `(.L_x_119) ;  /* 0x000003d000007945 */ /* 0x000fe80003800000 */
[----:B------:R-:W-:Y:S05]  /*67b0*/  @!P0 BRA `(.L_x_120) ;  /* 0x0000000000ec8947 */ /* 0x000fea0003800000 */
[----:B------:R-:W-:-:S04]  /*67c0*/  LOP3.LUT R4, R4, 0x2, RZ, 0xfc, !PT ;  /* 0x0000000204047812 */ /* 0x000fc800078efcff */
[----:B------:R-:W-:-:S13]  /*67d0*/  ISETP.NE.AND P0, PT, R4, 0x3, PT ;  /* 0x000000030400780c */ /* 0x000fda0003f05270 */
[----:B------:R-:W-:Y:S05]  /*67e0*/  @!P0 BRA `(.L_x_121) ;  /* 0x0000000000048947 */ /* 0x000fea0003800000 */
[----:B------:R-:W-:Y:S01]  /*67f0*/  BPT.TRAP 0x1 ;  /* 0x000000040000795c */ /* 0x000fe20000300000 */
.L_x_121:
[----:B------:R-:W0:Y:S01]  /*6800*/  S2R R3, SR_CgaCtaId ;  /* 0x0000000000037919 */ /* 0x000e220000008800 */
[----:B------:R-:W-:Y:S02]  /*6810*/  MOV R0, 0x400 ;  /* 0x0000040000007802 */ /* 0x000fe40000000f00 */
[----:B------:R-:W-:Y:S02]  /*6820*/  SHF.L.U32 R2, R10, 0x1f, RZ ;  /* 0x0000001f0a027819 */ /* 0x000fe400000006ff */
[----:B0-----:R-:W-:-:S05]  /*6830*/  LEA R0, R3, R0, 0x18 ;  /* 0x0000000003007211 */ /* 0x001fca00078ec0ff */
[----:B------:R-:W-:-:S04]  /*6840*/  VIADD R0, R0, 0x30 ;  /* 0x0000003000007836 */ /* 0x000fc80000000000 */
[C---:B------:R-:W-:Y:S02]  /*6850*/  IMAD R5, R13.reuse, 0x8, R0 ;  /* 0x000000080d057824 */ /* 0x040fe400078e0200 */
[----:B------:R-:W-:Y:S02]  /*6860*/  VIADD R13, R13, 0x1 ;  /* 0x000000010d0d7836 */ /* 0x000fe40000000000 */
[----:B------:R-:W0:Y:S03]  /*6870*/  SYNCS.PHASECHK.TRANS64.TRYWAIT P0, [R5+URZ], R2 ;  /* 0x00000002050075a7 */ /* 0x000e26000800017f */
[----:B------:R-:W-:-:S04]  /*6880*/  ISETP.NE.AND P1, PT, R13, 0x6, PT ;  /* 0x000000060d00780c */ /* 0x000fc80003f25270 */
[----:B------:R-:W-:Y:S02]  /*6890*/  SEL R3, RZ, 0x1, P1 ;  /* 0x00000001ff037807 */ /* 0x000fe40000800000 */
[----:B------:R-:W-:Y:S02]  /*68a0*/  SEL R13, R13, RZ, P1 ;  /* 0x000000ff0d0d7207 */ /* 0x000fe40000800000 */
[----:B------:R-:W-:-:S03]  /*68b0*/  LOP3.LUT R10, R10, R3, RZ, 0x3c, !PT ;  /* 0x000000030a0a7212 */ /* 0x000fc600078e3cff */
[----:B------:R-:W-:Y:S01]  /*68c0*/  IMAD R7, R13, 0x8, R0 ;  /* 0x000000080d077824 */ /* 0x000fe200078e0200 */
[----:B------:R-:W-:Y:S01]  /*68d0*/  SHF.L.U32 R4, R10, 0x1f, RZ ;  /* 0x0000001f0a047819 */ /* 0x000fe200000006ff */
[----:B0-----:R-:W-:Y:S06]  /*68e0*/  @!P0 BRA `(.L_x_122) ;  /* 0x0000000400308947 */ /* 0x001fec0003800000 */
.L_x_135:
[----:B------:R-:W1:Y:S01]  /*68f0*/  SYNCS.PHASECHK.TRANS64.TRYWAIT P0, [R7+URZ], R4 ;  /* 0x00000004070075a7 */ /* 0x000e62000800017f */
[----:B0-----:R-:W-:-:S05]  /*6900*/  VIADD R2, R13, 0x1 ;  /* 0x000000010d027836 */ /* 0x001fca0000000000 */
[----:B------:R-:W-:-:S04]  /*6910*/  ISETP.NE.AND P1, PT, R2, 0x6, PT ;  /* 0x000000060200780c */ /* 0x000fc80003f25270 */
[----:B------:R-:W-:Y:S02]  /*6920*/  SEL R3, RZ, 0x1, P1 ;  /* 0x00000001ff037807 */ /* 0x000fe40000800000 */
[----:B------:R-:W-:Y:S02]  /*6930*/  SEL R9, R2, RZ, P1 ;  /* 0x000000ff02097207 */ /* 0x000fe40000800000 */
[----:B------:R-:W-:-:S03]  /*6940*/  LOP3.LUT R10, R10, R3, RZ, 0x3c, !PT ;  /* 0x000000030a0a7212 */ /* 0x000fc600078e3cff */
[----:B------:R-:W-:Y:S01]  /*6950*/  IMAD R6, R9, 0x8, R0 ;  /* 0x0000000809067824 */ /* 0x000fe200078e0200 */
[----:B------:R-:W-:Y:S01]  /*6960*/  SHF.L.U32 R5, R10, 0x1f, RZ ;  /* 0x0000001f0a057819 */ /* 0x000fe200000006ff */
[----:B-1----:R-:W-:Y:S06]  /*6970*/  @!P0 BRA `(.L_x_123) ;  /* 0x0000000400208947 */ /* 0x002fec0003800000 */
.L_x_136:
[----:B------:R-:W1:Y:S01]  /*6980*/  SYNCS.PHASECHK.TRANS64.TRYWAIT P0, [R6+URZ], R5 ;  /* 0x00000005060075a7 */ /* 0x000e62000800017f */
[----:B------:R-:W-:-:S05]  /*6990*/  VIADD R2, R9, 0x1 ;  /* 0x0000000109027836 */ /* 0x000fca0000000000 */
[----:B------:R-:W-:-:S04]  /*69a0*/  ISETP.NE.AND P1, PT, R2, 0x6, PT ;  /* 0x000000060200780c */ /* 0x000fc80003f25270 */
[----:B------:R-:W-:Y:S02]  /*69b0*/  SEL R3, RZ, 0x1, P1 ;  /* 0x00000001ff037807 */ /* 0x000fe40000800000 */
[----:B0-----:R-:W-:Y:S02]  /*69c0*/  SEL R7, R2, RZ, P1 ;  /* 0x000000ff02077207 */ /* 0x001fe40000800000 */
[----:B------:R-:W-:-:S03]  /*69d0*/  LOP3.LUT R10, R10, R3, RZ, 0x3c, !PT ;  /* 0x000000030a0a7212 */ /* 0x000fc600078e3cff */
[----:B------:R-:W-:Y:S01]  /*69e0*/  IMAD R9, R7, 0x8, R0 ;  /* 0x0000000807097824 */ /* 0x000fe200078e0200 */
[----:B------:R-:W-:Y:S01]  /*69f0*/  SHF.L.U32 R4, R10, 0x1f, RZ ;  /* 0x0000001f0a047819 */ /* 0x000fe200000006ff */
[----:B-1----:R-:W-:Y:S06]  /*6a00*/  @!P0 BRA `(.L_x_124) ;  /* 0x0000000400108947 */ /* 0x002fec0003800000 */
.L_x_137:
[----:B------:R-:W1:Y:S01]  /*6a10*/  SYNCS.PHASECHK.TRANS64.TRYWAIT P0, [R9+URZ], R4 ;  /* 0x00000004090075a7 */ /* 0x000e62000800017f */
[----:B------:R-:W-:-:S05]  /*6a20*/  VIADD R2, R7, 0x1 ;  /* 0x0000000107027836 */ /* 0x000fca0000000000 */
[----:B------:R-:W-:-:S04]  /*6a30*/  ISETP.NE.AND P1, PT, R2, 0x6, PT ;  /* 0x000000060200780c */ /* 0x000fc80003f25270 */
[----:B------:R-:W-:Y:S02]  /*6a40*/  SEL R3, RZ, 0x1, P1 ;  /* 0x00000001ff037807 */ /* 0x000fe40000800000 */
[----:B------:R-:W-:Y:S02]  /*6a50*/  SEL R7, R2, RZ, P1 ;  /* 0x000000ff02077207 */ /* 0x000fe40000800000 */
[----:B------:R-:W-:-:S03]  /*6a60*/  LOP3.LUT R11, R10, R3, RZ, 0x3c, !PT ;  /* 0x000000030a0b7212 */ /* 0x000fc600078e3cff */
[----:B0-----:R-:W-:Y:S01]  /*6a70*/  IMAD R6, R7, 0x8, R0 ;  /* 0x0000000807067824 */ /* 0x001fe200078e0200 */
[----:B------:R-:W-:Y:S01]  /*6a80*/  SHF.L.U32 R5, R11, 0x1f, RZ ;  /* 0x0000001f0b057819 */ /* 0x000fe200000006ff */
[----:B-1----:R-:W-:Y:S06]  /*6a90*/  @!P0 BRA `(.L_x_125) ;  /* 0x0000000400008947 */ /* 0x002fec0003800000 */
.L_x_138:
[----:B------:R-:W1:Y:S01]  /*6aa0*/  SYNCS.PHASECHK.TRANS64.TRYWAIT P0, [R6+URZ], R5 ;  /* 0x00000005060075a7 */ /* 0x000e62000800017f */
[----:B------:R-:W-:-:S05]  /*6ab0*/  VIADD R2, R7, 0x1 ;  /* 0x0000000107027836 */ /* 0x000fca0000000000 */
[----:B------:R-:W-:-:S04]  /*6ac0*/  ISETP.NE.AND P1, PT, R2, 0x6, PT ;  /* 0x000000060200780c */ /* 0x000fc80003f25270 */
[----:B0-----:R-:W-:Y:S02]  /*6ad0*/  SEL R4, RZ, 0x1, P1 ;  /* 0x00000001ff047807 */ /* 0x001fe40000800000 */
[----:B------:R-:W-:Y:S02]  /*6ae0*/  SEL R3, R2, RZ, P1 ;  /* 0x000000ff02037207 */ /* 0x000fe40000800000 */
[----:B------:R-:W-:Y:S01]  /*6af0*/  LOP3.LUT R4, R11, R4, RZ, 0x3c, !PT ;  /* 0x000000040b047212 */ /* 0x000fe200078e3cff */
[----:B-1----:R-:W-:Y:S06]  /*6b00*/  @!P0 BRA `(.L_x_126) ;  /* 0x0000000000f88947 */ /* 0x002fec0003800000 */
.L_x_139:
[----:B------:R-:W-:Y:S01]  /*6b10*/  IMAD R3, R3, 0x8, R0 ;  /* 0x0000000803037824 */ /* 0x000fe200078e0200 */
[----:B------:R-:W-:-:S07]  /*6b20*/  SHF.L.U32 R0, R4, 0x1f, RZ ;  /* 0x0000001f04007819 */ /* 0x000fce00000006ff */
.L_x_127:
[----:B-1----:R1:W2:Y:S02]  /*6b30*/  SYNCS.PHASECHK.TRANS64.TRYWAIT P0, [R3+URZ], R0 ;  /* 0x00000000030075a7 */ /* 0x0022a4000800017f */
[----:B--2---:R-:W-:Y:S05]  /*6b40*/  @!P0 NANOSLEEP.SYNCS 0x989680 ;  /* 0x009896800000895d */ /* 0x004fea0003900000 */
[----:B------:R-:W2:Y:S02]  /*6b50*/  @!P0 SYNCS.PHASECHK.TRANS64 P0, [R3+URZ], R0 ;  /* 0x00000000030085a7 */ /* 0x000ea4000800007f */
[----:B--2---:R-:W-:Y:S05]  /*6b60*/  @!P0 BRA `(.L_x_127) ;  /* 0xfffffffc00f08947 */ /* 0x004fea000383ffff */
.L_x_120:
[----:B------:R-:W-:Y:S05]  /*6b70*/  BSYNC B0 ;  /* 0x0000000000007941 */ /* 0x000fea0003800000 */
.L_x_119:
[----:B------:R-:W-:Y:S05]  /*6b80*/  EXIT ;  /* 0x000000000000794d */ /* 0x000fea0003800000 */
.L_x_17:
[----:B-1----:R-:W-:-:S04]  /*6b90*/  IMAD.U32 R7, RZ, RZ, UR6 ;  /* 0x00000006ff077e24 */ /* 0x002fc8000f8e00ff */
[----:B------:R1:W3:Y:S03]  /*6ba0*/  SYNCS.PHASECHK.TRANS64.TRYWAIT P0, [R7+URZ], R6 ;  /* 0x00000006070075a7 */ /* 0x0002e6000800017f */
[----:B---3--:R-:W-:Y:S05]  /*6bb0*/  @!P0 NANOSLEEP.SYNCS 0x989680 ;  /* 0x009896800000895d */ /* 0x008fea0003900000 */
[----:B------:R-:W3:Y:S02]  /*6bc0*/  @!P0 SYNCS.PHASECHK.TRANS64 P0, [R7+URZ], R6 ;  /* 0x00000006070085a7 */ /* 0x000ee4000800007f */
[----:B---3--:R-:W-:Y:S05]  /*6bd0*/  @!P0 BRA `(.L_x_17) ;  /* 0xfffffffc00ec8947 */ /* 0x008fea000383ffff */
[----:B------:R-:W-:Y:S05]  /*6be0*/  BRA `(.L_x_16) ;  /* 0xffffffa400f07947 */ /* 0x000fea000383ffff */
.L_x_23:
[----:B-1----:R-:W-:-:S04]  /*6bf0*/  IMAD.U32 R8, RZ, RZ, UR12 ;  /* 0x0000000cff087e24 */ /* 0x002fc8000f8e00ff */
[----:B------:R1:W3:Y:S03]  /*6c00*/  SYNCS.PHASECHK.TRANS64.TRYWAIT P0, [R8+URZ], R7 ;  /* 0x00000007080075a7 */ /* 0x0002e6000800017f */
[----:B---3--:R-:W-:Y:S05]  /*6c10*/  @!P0 NANOSLEEP.SYNCS 0x989680 ;  /* 0x009896800000895d */ /* 0x008fea0003900000 */
[----:B------:R-:W3:Y:S02]  /*6c20*/  @!P0 SYNCS.PHASECHK.TRANS64 P0, [R8+URZ], R7 ;  /* 0x00000007080085a7 */ /* 0x000ee4000800007f */
[----:B---3--:R-:W-:Y:S05]  /*6c30*/  @!P0 BRA `(.L_x_23) ;  /* 0xfffffffc00ec8947 */ /* 0x008fea000383ffff */
[----:B------:R-:W-:Y:S05]  /*6c40*/  BRA `(.L_x_22) ;  /* 0xffffffac00a47947 */ /* 0x000fea000383ffff */
.L_x_106:
[----:B------:R-:W-:Y:S01]  /*6c50*/  BSSY B1, `(.L_x_128) ;  /* 0x0000006000017945 */ /* 0x000fe20003800000 */
[----:B------:R-:W-:-:S07]  /*6c60*/  IMAD.MOV.U32 R2, RZ, RZ, -0x1 ;  /* 0xffffffffff027424 */ /* 0x000fce00078e00ff */
[----:B------:R-:W-:Y:S05]  /*6c70*/  WARPSYNC.COLLECTIVE R2, `(.L_x_129) ;  /* 0x00000000020c7348 */ /* 0x000fea0003c00000 */
[----:B------:R-:W-:Y:S02]  /*6c80*/  ELECT P1, UR62, PT ;  /* 0x00000000003e782f */ /* 0x000fe40003820000 */
[----:B------:R-:W-:Y:S01]  /*6c90*/  MOV R2, UR62 ;  /* 0x0000003e00027c02 */ /* 0x000fe20008000f00 */
[----:B------:R-:W-:Y:S10]  /*6ca0*/  ENDCOLLECTIVE ;  /* 0x000000000000791b */ /* 0x000ff40003800000 */
.L_x_129:
[----:B------:R-:W-:Y:S05]  /*6cb0*/  BSYNC B1 ;  /* 0x0000000000017941 */ /* 0x000fea0003800000 */
.L_x_128:
[----:B------:R-:W-:Y:S05]  /*6cc0*/  BRA `(.L_x_130) ;  /* 0xffffffec00f47947 */ /* 0x000fea000383ffff */
.L_x_109:
[----:B-1----:R1:W2:Y:S02]  /*6cd0*/  SYNCS.PHASECHK.TRANS64.TRYWAIT P1, [R18+URZ+0x30], R7 ;  /* 0x00003007120075a7 */ /* 0x0022a4000802017f */
[----:B--2---:R-:W-:Y:S05]  /*6ce0*/  @!P1 NANOSLEEP.SYNCS 0x989680 ;  /* 0x009896800000995d */ /* 0x004fea0003900000 */
[----:B------:R-:W2:Y:S02]  /*6cf0*/  @!P1 SYNCS.PHASECHK.TRANS64 P1, [R18+URZ+0x30], R7 ;  /* 0x00003007120095a7 */ /* 0x000ea4000802007f */
[----:B--2---:R-:W-:Y:S05]  /*6d00*/  @!P1 BRA `(.L_x_109) ;  /* 0xfffffffc00f09947 */ /* 0x004fea000383ffff */
[----:B------:R-:W-:Y:S05]  /*6d10*/  BRA `(.L_x_131) ;  /* 0xfffffff000287947 */ /* 0x000fea000383ffff */
.L_x_118:
[----:B------:R-:W-:Y:S01]  /*6d20*/  BSSY B0, `(.L_x_132) ;  /* 0x0000006000007945 */ /* 0x000fe20003800000 */
[----:B------:R-:W-:-:S07]  /*6d30*/  IMAD.MOV.U32 R2, RZ, RZ, -0x1 ;  /* 0xffffffffff027424 */ /* 0x000fce00078e00ff */
[----:B------:R-:W-:Y:S05]  /*6d40*/  WARPSYNC.COLLECTIVE R2, `(.L_x_133) ;  /* 0x00000000020c7348 */ /* 0x000fea0003c00000 */
[----:B------:R-:W-:Y:S02]  /*6d50*/  ELECT P1, UR62, PT ;  /* 0x00000000003e782f */ /* 0x000fe40003820000 */
[----:B------:R-:W-:Y:S01]  /*6d60*/  MOV R2, UR62 ;  /* 0x0000003e00027c02 */ /* 0x000fe20008000f00 */
[----:B------:R-:W-:Y:S10]  /*6d70*/  ENDCOLLECTIVE ;  /* 0x000000000000791b */ /* 0x000ff40003800000 */
.L_x_133:
[----:B------:R-:W-:Y:S05]  /*6d80*/  BSYNC B0 ;  /* 0x0000000000007941 */ /* 0x000fea0003800000 */
.L_x_132:
[----:B------:R-:W-:Y:S01]  /*6d90*/  PLOP3.LUT P0, PT, P1, PT, PT, 0x80, 0x0 ;  /* 0x000000000000781c */ /* 0x000fe20000f0f070 */
[----:B------:R-:W-:-:S12]  /*6da0*/  BRA `(.L_x_134) ;  /* 0xfffffff8007c7947 */ /* 0x000fd8000383ffff */
.L_x_122:
[----:B0-----:R0:W1:Y:S02]  /*6db0*/  SYNCS.PHASECHK.TRANS64.TRYWAIT P0, [R5+URZ], R2 ;  /* 0x00000002050075a7 */ /* 0x001064000800017f */
[----:B-1----:R-:W-:Y:S05]  /*6dc0*/  @!P0 NANOSLEEP.SYNCS 0x989680 ;  /* 0x009896800000895d */ /* 0x002fea0003900000 */
[----:B------:R-:W1:Y:S02]  /*6dd0*/  @!P0 SYNCS.PHASECHK.TRANS64 P0, [R5+URZ], R2 ;  /* 0x00000002050085a7 */ /* 0x000e64000800007f */
[----:B-1----:R-:W-:Y:S05]  /*6de0*/  @!P0 BRA `(.L_x_122) ;  /* 0xfffffffc00f08947 */ /* 0x002fea000383ffff */
[----:B------:R-:W-:Y:S05]  /*6df0*/  BRA `(.L_x_135) ;  /* 0xfffffff800bc7947 */ /* 0x000fea000383ffff */
.L_x_123:
[----:B0-----:R0:W1:Y:S02]  /*6e00*/  SYNCS.PHASECHK.TRANS64.TRYWAIT P0, [R7+URZ], R4 ;  /* 0x00000004070075a7 */ /* 0x001064000800017f */
[----:B-1----:R-:W-:Y:S05]  /*6e10*/  @!P0 NANOSLEEP.SYNCS 0x989680 ;  /* 0x009896800000895d */ /* 0x002fea0003900000 */
[----:B------:R-:W1:Y:S02]  /*6e20*/  @!P0 SYNCS.PHASECHK.TRANS64 P0, [R7+URZ], R4 ;  /* 0x00000004070085a7 */ /* 0x000e64000800007f */
[----:B-1----:R-:W-:Y:S05]  /*6e30*/  @!P0 BRA `(.L_x_123) ;  /* 0xfffffffc00f08947 */ /* 0x002fea000383ffff */
[----:B------:R-:W-:Y:S05]  /*6e40*/  BRA `(.L_x_136) ;  /* 0xfffffff800cc7947 */ /* 0x000fea000383ffff */
.L_x_124:
[----:B0-----:R0:W1:Y:S02]  /*6e50*/  SYNCS.PHASECHK.TRANS64.TRYWAIT P0, [R6+URZ], R5 ;  /* 0x00000005060075a7 */ /* 0x001064000800017f */
[----:B-1----:R-:W-:Y:S05]  /*6e60*/  @!P0 NANOSLEEP.SYNCS 0x989680 ;  /* 0x009896800000895d */ /* 0x002fea0003900000 */
[----:B------:R-:W1:Y:S02]  /*6e70*/  @!P0 SYNCS.PHASECHK.TRANS64 P0, [R6+URZ], R5 ;  /* 0x00000005060085a7 */ /* 0x000e64000800007f */
[----:B-1----:R-:W-:Y:S05]  /*6e80*/  @!P0 BRA `(.L_x_124) ;  /* 0xfffffffc00f08947 */ /* 0x002fea000383ffff */
[----:B------:R-:W-:Y:S05]  /*6e90*/  BRA `(.L_x_137) ;  /* 0xfffffff800dc7947 */ /* 0x000fea000383ffff */
.L_x_125:
[----:B0-----:R0:W1:Y:S02]  /*6ea0*/  SYNCS.PHASECHK.TRANS64.TRYWAIT P0, [R9+URZ], R4 ;  /* 0x00000004090075a7 */ /* 0x001064000800017f */
[----:B-1----:R-:W-:Y:S05]  /*6eb0*/  @!P0 NANOSLEEP.SYNCS 0x989680 ;  /* 0x009896800000895d */ /* 0x002fea0003900000 */
[----:B------:R-:W1:Y:S02]  /*6ec0*/  @!P0 SYNCS.PHASECHK.TRANS64 P0, [R9+URZ], R4 ;  /* 0x00000004090085a7 */ /* 0x000e64000800007f */
[----:B-1----:R-:W-:Y:S05]  /*6ed0*/  @!P0 BRA `(.L_x_125) ;  /* 0xfffffffc00f08947 */ /* 0x002fea000383ffff */
[----:B------:R-:W-:Y:S05]  /*6ee0*/  BRA `(.L_x_138) ;  /* 0xfffffff800ec7947 */ /* 0x000fea000383ffff */
.L_x_126:
[----:B0-----:R0:W1:Y:S02]  /*6ef0*/  SYNCS.PHASECHK.TRANS64.TRYWAIT P0, [R6+URZ], R5 ;  /* 0x00000005060075a7 */ /* 0x001064000800017f */
[----:B-1----:R-:W-:Y:S05]  /*6f00*/  @!P0 NANOSLEEP.SYNCS 0x989680 ;  /* 0x009896800000895d */ /* 0x002fea0003900000 */
[----:B------:R-:W1:Y:S02]  /*6f10*/  @!P0 SYNCS.PHASECHK.TRANS64 P0, [R6+URZ], R5 ;  /* 0x00000005060085a7 */ /* 0x000e64000800007f */
[----:B-1----:R-:W-:Y:S05]  /*6f20*/  @!P0 BRA `(.L_x_126) ;  /* 0xfffffffc00f08947 */ /* 0x002fea000383ffff */
[----:B------:R-:W-:Y:S05]  /*6f30*/  BRA `(.L_x_139) ;  /* 0xfffffff800f47947 */ /* 0x000fea000383ffff */
.L_x_140:
[----:B------:R-:W-:-:S00]  /*6f40*/  BRA `(.L_x_140) ;  /* 0xfffffffc00fc7947 */ /* 0x000fc0000383ffff */
[----:B------:R-:W-:-:S00]  /*6f50*/  NOP ;  /* 0x0000000000007918 */ /* 0x000fc00000000000 */
        /* <DEDUP_REMOVED lines=10> */
.L_x_141:


//--------------------- .nv.shared._ZN7cutlass13device_kernelINS_4gemm6kernel13GemmUniversalIN4cute5tupleIJiiiiEEENS1_10collective13CollectiveMmaINS1_37MainloopSm90TmaGmmaWarpSpecializedFP8ILi6ENS5_IJNS4_1CILi1EEESB_SB_EEENS1_35KernelTmaWarpSpecializedCooperativeEEENS5_IJNSA_ILi128EEENSA_ILi64EEESF_EEENS_12float_e5m2_tENS5_IJlSB_lEEESI_SJ_NS4_8TiledMMAINS4_8MMA_AtomIJNS4_4SM904GMMA30MMA_64x64x32_F32E5M2E5M2_SS_TNILNSN_7ScaleInE1ELSP_1EEEEEENS4_6LayoutINS5_IJNSA_ILi2EEESB_SB_EEENS5_IJSB_NSA_ILi0EEESV_EEEEENS5_IJNS4_10UnderscoreESY_SY_EEEEENS4_13SM90_TMA_LOADENS4_14ComposedLayoutINS4_7SwizzleILi3ELi4ELi3EEENS4_18smem_ptr_flag_bitsILi8EEENSS_INS5_IJNSA_ILi8EEESF_EEENS5_IJSF_SB_EEEEEEEvNS4_8identityES11_S1B_vS1C_EENS_8epilogue10collective6detail29Sm90TmaWarpSpecializedAdapterINS1F_15DefaultEpilogueISI_SJ_SJ_NS1E_6thread17LinearCombinationISI_Li1EffLNS1J_9ScaleType4KindE0ELNS_15FloatRoundStyleE2ESI_EENS1_15EpilogueDefaultEEEEEvvEEEEvNT_6ParamsE --------------------------
	.section	.nv.shared._ZN7cutlass13device_kernelINS_4gemm6kernel13GemmUniversalIN4cute5tupleIJiiiiEEENS1_10collective13CollectiveMmaINS1_37MainloopSm90TmaGmmaWarpSpecializedFP8ILi6ENS5_IJNS4_1CILi1EEESB_SB_EEENS1_35KernelTmaWarpSpecializedCooperativeEEENS5_IJNSA_ILi128EEENSA_ILi64EEESF_EEENS_12float_e5m2_tENS5_IJlSB_lEEESI_SJ_NS4_8TiledMMAINS4_8MMA_AtomIJNS4_4SM904GMMA30MMA_64x64x32_F32E5M2E5M2_SS_TNILNSN_7ScaleInE1ELSP_1EEEEEENS4_6LayoutINS5_IJNSA_ILi2EEESB_SB_EEENS5_IJSB_NSA_ILi0EEESV_EEEEENS5_IJNS4_10UnderscoreESY_SY_EEEEENS4_13SM90_TMA_LOADENS4_14ComposedLayoutINS4_7SwizzleILi3ELi4ELi3EEENS4_18smem_ptr_flag_bitsILi8EEENSS_INS5_IJNSA_ILi8EEESF_EEENS5_IJSF_SB_EEEEEEEvNS4_8identityES11_S1B_vS1C_EENS_8epilogue10collective6detail29Sm90TmaWarpSpecializedAdapterINS1F_15DefaultEpilogueISI_SJ_SJ_NS1E_6thread17LinearCombinationISI_Li1EffLNS1J_9ScaleType4KindE0ELNS_15FloatRoundStyleE2ESI_EENS1_15EpilogueDefaultEEEEEvvEEEEvNT_6ParamsE,"aw",@nobits
	.sectionflags	@""
	.align	16
	.zero		1024


//--------------------- .nv.shared.reserved.0     --------------------------
	.section	.nv.shared.reserved.0,"aw",@nobits
	.weak		__nv_reservedSMEM_offset_0_alias
	.size		__nv_reservedSMEM_offset_0_alias, 0, 0
	.other		__nv_reservedSMEM_offset_0_alias,@"STO_CUDA_RESERVED_SHARED STV_DEFAULT"
__nv_reservedSMEM_offset_0_alias:
	.zero		0


//--------------------- .nv.global                --------------------------
	.section	.nv.global,"aw",@nobits
.nv.global:
	.type		_ZN40_INTERNAL_3fdb9d4f_4_k_cu_822ee899_278844cute1_E,@object
	.size		_ZN40_INTERNAL_3fdb9d4f_4_k_cu_822ee899_278844cute1_E,(_ZN40_INTERNAL_3fdb9d4f_4_k_cu_822ee899_278844cuda3std3__45__cpo6cbeginE - _ZN40_INTERNAL_3fdb9d4f_4_k_cu_822ee899_278844cute1_E)
_ZN40_INTERNAL_3fdb9d4f_4_k_cu_822ee899_278844cute1_E:
	.zero		1
	.type		_ZN40_INTERNAL_3fdb9d4f_4_k_cu_822ee899_278844cuda3std3__45__cpo6cbeginE,@object
	.size		_ZN40_INTERNAL_3fdb9d4f_4_k_cu_822ee899_278844cuda3std3__45__cpo6cbeginE,(_ZN40_INTERNAL_3fdb9d4f_4_k_cu_822ee899_278844cuda3std3__48in_placeE - _ZN40_INTERNAL_3fdb9d4f_4_k_cu_822ee899_278844cuda3std3__45__cpo6cbeginE)
_ZN40_INTERNAL_3fdb9d4f_4_k_cu_822ee899_278844cuda3std3__45__cpo6cbeginE:
	.zero		1
	.type		_ZN40_INTERNAL_3fdb9d4f_4_k_cu_822ee899_278844cuda3std3__48in_placeE,@object
	.size		_ZN40_INTERNAL_3fdb9d4f_4_k_cu_822ee899_278844cuda3std3__48in_placeE,(_ZN40_INTERNAL_3fdb9d4f_4_k_cu_822ee899_278844cuda3std6ranges3__45__cpo9iter_moveE - _ZN40_INTERNAL_3fdb9d4f_4_k_cu_822ee899_278844cuda3std3__48in_placeE)
_ZN40_INTERNAL_3fdb9d4f_4_k_cu_822ee899_278844cuda3std3__48in_placeE:
	.zero		1
	.type		_ZN40_INTERNAL_3fdb9d4f_4_k_cu_822ee899_278844cuda3std6ranges3__45__cpo9iter_moveE,@object
	.size		_ZN40_INTERNAL_3fdb9d4f_4_k_cu_822ee899_278844cuda3std6ranges3__45__cpo9iter_moveE,(_ZN40_INTERNAL_3fdb9d4f_4_k_cu_822ee899_278844cuda3std3__45__cpo5beginE - _ZN40_INTERNAL_3fdb9d4f_4_k_cu_822ee899_278844cuda3std6ranges3__45__cpo9iter_moveE)
_ZN40_INTERNAL_3fdb9d4f_4_k_cu_822ee899_278844cuda3std6ranges3__45__cpo9iter_moveE:
	.zero		1
	.type		_ZN40_INTERNAL_3fdb9d4f_4_k_cu_822ee899_278844cuda3std3__45__cpo5beginE,@object
	.size		_ZN40_INTERNAL_3fdb9d4f_4_k_cu_822ee899_278844cuda3std3__45__cpo5beginE,(_ZN40_INTERNAL_3fdb9d4f_4_k_cu_822ee899_278844cuda3std3__442_GLOBAL__N__3fdb9d4f_4_k_cu_822ee899_278846ignoreE - _ZN40_INTERNAL_3fdb9d4f_4_k_cu_822ee899_278844cuda3std3__45__cpo5beginE)
_ZN40_INTERNAL_3fdb9d4f_4_k_cu_822ee899_278844cuda3std3__45__cpo5beginE:
	.zero		1
	.type		_ZN40_INTERNAL_3fdb9d4f_4_k_cu_822ee899_278844cuda3std3__442_GLOBAL__N__3fdb9d4f_4_k_cu_822ee899_278846ignoreE,@object
	.size		_ZN40_INTERNAL_3fdb9d4f_4_k_cu_822ee899_278844cuda3std3__442_GLOBAL__N__3fdb9d4f_4_k_cu_822ee899_278846ignoreE,(_ZN40_INTERNAL_3fdb9d4f_4_k_cu_822ee899_278844cute7productE - _ZN40_INTERNAL_3fdb9d4f_4_k_cu_822ee899_278844cuda3std3__442_GLOBAL__N__3fdb9d4f_4_k_cu_822ee899_278846ignoreE)
_ZN40_INTERNAL_3fdb9d4f_4_k_cu_822ee899_278844cuda3std3__442_GLOBAL__N__3fdb9d4f_4_k_cu_822ee899_278846ignoreE:
	.zero		1
	.type		_ZN40_INTERNAL_3fdb9d4f_4_k_cu_822ee899_278844cute7productE,@object
	.size		_ZN40_INTERNAL_3fdb9d4f_4_k_cu_822ee899_278844cute7productE,(_ZN40_INTERNAL_3fdb9d4f_4_k_cu_822ee899_278844cuda3std3__45__cpo3endE - _ZN40_INTERNAL_3fdb9d4f_4_k_cu_822ee899_278844cute7productE)
_ZN40_INTERNAL_3fdb9d4f_4_k_cu_822ee899_278844cute7productE:
	.zero		1
	.type		_ZN40_INTERNAL_3fdb9d4f_4_k_cu_822ee899_278844cuda3std3__45__cpo3endE,@object
	.size		_ZN40_INTERNAL_3fdb9d4f_4_k_cu_822ee899_278844cuda3std3__45__cpo3endE,(_ZN40_INTERNAL_3fdb9d4f_4_k_cu_822ee899_278844cuda3std3__419piecewise_constructE - _ZN40_INTERNAL_3fdb9d4f_4_k_cu_822ee899_278844cuda3std3__45__cpo3endE)
_ZN40_INTERNAL_3fdb9d4f_4_k_cu_822ee899_278844cuda3std3__45__cpo3endE:
	.zero		1
	.type		_ZN40_INTERNAL_3fdb9d4f_4_k_cu_822ee899_278844cuda3std3__419piecewise_constructE,@object
	.size		_ZN40_INTERNAL_3fdb9d4f_4_k_cu_822ee899_278844cuda3std3__419piecewise_constructE,(_ZN40_INTERNAL_3fdb9d4f_4_k_cu_822ee899_278844cuda3std3__45__cpo4cendE - _ZN40_INTERNAL_3fdb9d4f_4_k_cu_822ee899_278844cuda3std3__419piecewise_constructE)
_ZN40_INTERNAL_3fdb9d4f_4_k_cu_822ee899_278844cuda3std3__419piecewise_constructE:
	.zero		1
	.type		_ZN40_INTERNAL_3fdb9d4f_4_k_cu_822ee899_278844cuda3std3__45__cpo4cendE,@object
	.size		_ZN40_INTERNAL_3fdb9d4f_4_k_cu_822ee899_278844cuda3std3__45__cpo4cendE,(_ZN40_INTERNAL_3fdb9d4f_4_k_cu_822ee899_278844cuda3std6ranges3__45__cpo4swapE - _ZN40_INTERNAL_3fdb9d4f_4_k_cu_822ee899_278844cuda3std3__45__cpo4cendE)
_ZN40_INTERNAL_3fdb9d4f_4_k_cu_822ee899_278844cuda3std3__45__cpo4cendE:
	.zero		1
	.type		_ZN40_INTERNAL_3fdb9d4f_4_k_cu_822ee899_278844cuda3std6ranges3__45__cpo4swapE,@object
	.size		_ZN40_INTERNAL_3fdb9d4f_4_k_cu_822ee899_278844cuda3std6ranges3__45__cpo4swapE,(.L_7 - _ZN40_INTERNAL_3fdb9d4f_4_k_cu_822ee899_278844cuda3std6ranges3__45__cpo4swapE)
_ZN40_INTERNAL_3fdb9d4f_4_k_cu_822ee899_278844cuda3std6ranges3__45__cpo4swapE:
	.zero		1
.L_7:


//--------------------- .nv.constant0._ZN7cutlass13device_kernelINS_4gemm6kernel13GemmUniversalIN4cute5tupleIJiiiiEEENS1_10collective13CollectiveMmaINS1_37MainloopSm90TmaGmmaWarpSpecializedFP8ILi6ENS5_IJNS4_1CILi1EEESB_SB_EEENS1_35KernelTmaWarpSpecializedCooperativeEEENS5_IJNSA_ILi128EEENSA_ILi64EEESF_EEENS_12float_e5m2_tENS5_IJlSB_lEEESI_SJ_NS4_8TiledMMAINS4_8MMA_AtomIJNS4_4SM904GMMA30MMA_64x64x32_F32E5M2E5M2_SS_TNILNSN_7ScaleInE1ELSP_1EEEEEENS4_6LayoutINS5_IJNSA_ILi2EEESB_SB_EEENS5_IJSB_NSA_ILi0EEESV_EEEEENS5_IJNS4_10UnderscoreESY_SY_EEEEENS4_13SM90_TMA_LOADENS4_14ComposedLayoutINS4_7SwizzleILi3ELi4ELi3EEENS4_18smem_ptr_flag_bitsILi8EEENSS_INS5_IJNSA_ILi8EEESF_EEENS5_IJSF_SB_EEEEEEEvNS4_8identityES11_S1B_vS1C_EENS_8epilogue10collective6detail29Sm90TmaWarpSpecializedAdapterINS1F_15DefaultEpilogueISI_SJ_SJ_NS1E_6thread17LinearCombinationISI_Li1EffLNS1J_9ScaleType4KindE0ELNS_15FloatRoundStyleE2ESI_EENS1_15EpilogueDefaultEEEEEvvEEEEvNT_6ParamsE --------------------------
	.section	.nv.constant0._ZN7cutlass13device_kernelINS_4gemm6kernel13GemmUniversalIN4cute5tupleIJiiiiEEENS1_10collective13CollectiveMmaINS1_37MainloopSm90TmaGmmaWarpSpecializedFP8ILi6ENS5_IJNS4_1CILi1EEESB_SB_EEENS1_35KernelTmaWarpSpecializedCooperativeEEENS5_IJNSA_ILi128EEENSA_ILi64EEESF_EEENS_12float_e5m2_tENS5_IJlSB_lEEESI_SJ_NS4_8TiledMMAINS4_8MMA_AtomIJNS4_4SM904GMMA30MMA_64x64x32_F32E5M2E5M2_SS_TNILNSN_7ScaleInE1ELSP_1EEEEEENS4_6LayoutINS5_IJNSA_ILi2EEESB_SB_EEENS5_IJSB_NSA_ILi0EEESV_EEEEENS5_IJNS4_10UnderscoreESY_SY_EEEEENS4_13SM90_TMA_LOADENS4_14ComposedLayoutINS4_7SwizzleILi3ELi4ELi3EEENS4_18smem_ptr_flag_bitsILi8EEENSS_INS5_IJNSA_ILi8EEESF_EEENS5_IJSF_SB_EEEEEEEvNS4_8identityES11_S1B_vS1C_EENS_8epilogue10collective6detail29Sm90TmaWarpSpecializedAdapterINS1F_15DefaultEpilogueISI_SJ_SJ_NS1E_6thread17LinearCombinationISI_Li1EffLNS1J_9ScaleType4KindE0ELNS_15FloatRoundStyleE2ESI_EENS1_15EpilogueDefaultEEEEEvvEEEEvNT_6ParamsE,"a",@progbits
	.sectionflags	@""
	.align	4
.nv.constant0._ZN7cutlass13device_kernelINS_4gemm6kernel13GemmUniversalIN4cute5tupleIJiiiiEEENS1_10collective13CollectiveMmaINS1_37MainloopSm90TmaGmmaWarpSpecializedFP8ILi6ENS5_IJNS4_1CILi1EEESB_SB_EEENS1_35KernelTmaWarpSpecializedCooperativeEEENS5_IJNSA_ILi128EEENSA_ILi64EEESF_EEENS_12float_e5m2_tENS5_IJlSB_lEEESI_SJ_NS4_8TiledMMAINS4_8MMA_AtomIJNS4_4SM904GMMA30MMA_64x64x32_F32E5M2E5M2_SS_TNILNSN_7ScaleInE1ELSP_1EEEEEENS4_6LayoutINS5_IJNSA_ILi2EEESB_SB_EEENS5_IJSB_NSA_ILi0EEESV_EEEEENS5_IJNS4_10UnderscoreESY_SY_EEEEENS4_13SM90_TMA_LOADENS4_14ComposedLayoutINS4_7SwizzleILi3ELi4ELi3EEENS4_18smem_ptr_flag_bitsILi8EEENSS_INS5_IJNSA_ILi8EEESF_EEENS5_IJSF_SB_EEEEEEEvNS4_8identityES11_S1B_vS1C_EENS_8epilogue10collective6detail29Sm90TmaWarpSpecializedAdapterINS1F_15DefaultEpilogueISI_SJ_SJ_NS1E_6thread17LinearCombinationISI_Li1EffLNS1J_9ScaleType4KindE0ELNS_15FloatRoundStyleE2ESI_EENS1_15EpilogueDefaultEEEEEvvEEEEvNT_6ParamsE:
	.zero		1664


//--------------------- SYMBOLS --------------------------

	.type		.nv.reservedSmem.offset0,@object
	.size		.nv.reservedSmem.offset0,0x4
